def attn_fwd(
    Q,
    K,
    V,
    Out,
    Lse,
    sm_scale,
    stride_qz,
    stride_qh,
    stride_qm,
    stride_qk,
    stride_kz,
    stride_kh,
    stride_kn,
    stride_kk,
    stride_vz,
    stride_vh,
    stride_vn,
    stride_vk,
    stride_oz,
    stride_oh,
    stride_om,
    stride_ok,
    seqlen_q,
    seqlen_k,
    BLOCK_M: tl.constexpr,
    BLOCK_N: tl.constexpr,
    HEAD_DIM: tl.constexpr,
    CAUSAL: tl.constexpr,
):
    start_m = tl.program_id(0)
    off_hz = tl.program_id(1)
    q_off = off_hz * stride_qh
    k_off = off_hz * stride_kh
    v_off = off_hz * stride_vh
    offs_m = start_m * BLOCK_M + tl.arange(0, BLOCK_M)
    offs_d = tl.arange(0, HEAD_DIM)
    offs_n = tl.arange(0, BLOCK_N)
    q_ptrs = Q + q_off + offs_m[:, None] * stride_qm + offs_d[None, :] * stride_qk
    k_ptrs = K + k_off + offs_d[:, None] * stride_kk + offs_n[None, :] * stride_kn
    v_ptrs = V + v_off + offs_n[:, None] * stride_vn + offs_d[None, :] * stride_vk
    m_i = tl.full([BLOCK_M], float("-inf"), dtype=tl.float32)
    l_i = tl.zeros([BLOCK_M], dtype=tl.float32) + 1.0
    acc = tl.zeros([BLOCK_M, HEAD_DIM], dtype=tl.float32)
    q = tl.load(q_ptrs)
    acc, l_i, m_i = _attn_fwd_inner(
        acc,
        l_i,
        m_i,
        q,
        k_ptrs,
        v_ptrs,
        sm_scale,
        stride_kn,
        stride_vn,
        start_m,
        seqlen_k,
        BLOCK_M,
        BLOCK_N,
        HEAD_DIM,
        CAUSAL,
    )
    acc = acc / l_i[:, None]
    lse = m_i + tl.math.log2(l_i) / 1.4426950408889634
    o_ptrs = (
        Out
        + off_hz * stride_oh
        + offs_m[:, None] * stride_om
        + offs_d[None, :] * stride_ok
    )
    tl.store(o_ptrs, acc.to(Out.dtype.element_ty))
    tl.store(Lse + off_hz * seqlen_q + offs_m, lse)

# config = {"BLOCK_M": 32, "BLOCK_N": 32, "HEAD_DIM": 64, "arch": "sm_100", "causal": true, "dtype": "fp16", "num_stages": 4, "num_warps": 4}
# arch = sm_100


// ===== COMPILED SASS (sm_100a) =====

	.target	sm_100a

	.elftype	@"ET_EXEC"


//--------------------- .note.nv.tkinfo           --------------------------
	.section	.note.nv.tkinfo,"",@"SHT_NOTE"
	.sectionflags	@"SHF_NOTE_NV_TKINFO"
	.tkinfo
        /*0018*/ 	.word	0x00000081
        /*0030*/ 	.string	""
        /*0030*/ 	.string	"ptxas-blackwell"
        /*0030*/ 	.string	"Cuda compilation tools, release 12.9, V12.9.86"
        /*0030*/ 	.string	"Build cuda_12.9.r12.9/compiler.36037853_0"
        /*0030*/ 	.string	"-v  -suppress-debug-info  -lineinfo  -arch sm_100a "



//--------------------- .note.nv.cuver            --------------------------
	.section	.note.nv.cuver,"",@"SHT_NOTE"
	.sectionflags	@"SHF_NOTE_NV_CUVER"
        /*0018*/ 	.short	0x0001
        /*001a*/ 	.short	0x0064
        /*001c*/ 	.short	0x0001
        /*001e*/ 	.short	0x0000
        /*0020*/ 	.short	0x0001
        /*0022*/ 	.short	0x0000


//--------------------- .nv.info                  --------------------------
	.section	.nv.info,"",@"SHT_CUDA_INFO"
	.align	4


	//----- nvinfo : EIATTR_REGCOUNT
	.align		4
        /*0000*/ 	.byte	0x04, 0x2f
        /*0002*/ 	.short	(.L_2 - .L_1)
	.align		4
.L_1:
        /*0004*/ 	.word	index@(attn_fwd)
        /*0008*/ 	.word	0x000000a8


	//----- nvinfo : EIATTR_FRAME_SIZE
	.align		4
.L_2:
        /*000c*/ 	.byte	0x04, 0x11
        /*000e*/ 	.short	(.L_4 - .L_3)
	.align		4
.L_3:
        /*0010*/ 	.word	index@(attn_fwd)
        /*0014*/ 	.word	0x00000000


	//----- nvinfo : EIATTR_MIN_STACK_SIZE
	.align		4
.L_4:
        /*0018*/ 	.byte	0x04, 0x12
        /*001a*/ 	.short	(.L_6 - .L_5)
	.align		4
.L_5:
        /*001c*/ 	.word	index@(attn_fwd)
        /*0020*/ 	.word	0x00000000
.L_6:


//--------------------- .nv.info.attn_fwd         --------------------------
	.section	.nv.info.attn_fwd,"",@"SHT_CUDA_INFO"
	.sectionflags	@""
	.align	4


	//----- nvinfo : EIATTR_CUDA_API_VERSION
	.align		4
        /*0000*/ 	.byte	0x04, 0x37
        /*0002*/ 	.short	(.L_8 - .L_7)
.L_7:
        /*0004*/ 	.word	0x00000081


	//----- nvinfo : EIATTR_KPARAM_INFO
	.align		4
.L_8:
        /*0008*/ 	.byte	0x04, 0x17
        /*000a*/ 	.short	(.L_10 - .L_9)
.L_9:
        /*000c*/ 	.word	0x00000000
        /*0010*/ 	.short	0x0019
        /*0012*/ 	.short	0x0080
        /*0014*/ 	.byte	0x00, 0xf4, 0x21, 0x00


	//----- nvinfo : EIATTR_KPARAM_INFO
	.align		4
.L_10:
        /*0018*/ 	.byte	0x04, 0x17
        /*001a*/ 	.short	(.L_12 - .L_11)
.L_11:
        /*001c*/ 	.word	0x00000000
        /*0020*/ 	.short	0x0018
        /*0022*/ 	.short	0x0078
        /*0024*/ 	.byte	0x00, 0xf4, 0x21, 0x00


	//----- nvinfo : EIATTR_KPARAM_INFO
	.align		4
.L_12:
        /*0028*/ 	.byte	0x04, 0x17
        /*002a*/ 	.short	(.L_14 - .L_13)
.L_13:
        /*002c*/ 	.word	0x00000000
        /*0030*/ 	.short	0x0017
        /*0032*/ 	.short	0x0070
        /*0034*/ 	.byte	0x00, 0xf0, 0x11, 0x00


	//----- nvinfo : EIATTR_KPARAM_INFO
	.align		4
.L_14:
        /*0038*/ 	.byte	0x04, 0x17
        /*003a*/ 	.short	(.L_16 - .L_15)
.L_15:
        /*003c*/ 	.word	0x00000000
        /*0040*/ 	.short	0x0016
        /*0042*/ 	.short	0x006c
        /*0044*/ 	.byte	0x00, 0xf0, 0x11, 0x00


	//----- nvinfo : EIATTR_KPARAM_INFO
	.align		4
.L_16:
        /*0048*/ 	.byte	0x04, 0x17
        /*004a*/ 	.short	(.L_18 - .L_17)
.L_17:
        /*004c*/ 	.word	0x00000000
        /*0050*/ 	.short	0x0015
        /*0052*/ 	.short	0x0068
        /*0054*/ 	.byte	0x00, 0xf0, 0x11, 0x00


	//----- nvinfo : EIATTR_KPARAM_INFO
	.align		4
.L_18:
        /*0058*/ 	.byte	0x04, 0x17
        /*005a*/ 	.short	(.L_20 - .L_19)
.L_19:
        /*005c*/ 	.word	0x00000000
        /*0060*/ 	.short	0x0014
        /*0062*/ 	.short	0x0064
        /*0064*/ 	.byte	0x00, 0xf0, 0x11, 0x00


	//----- nvinfo : EIATTR_KPARAM_INFO
	.align		4
.L_20:
        /*0068*/ 	.byte	0x04, 0x17
        /*006a*/ 	.short	(.L_22 - .L_21)
.L_21:
        /*006c*/ 	.word	0x00000000
        /*0070*/ 	.short	0x0013
        /*0072*/ 	.short	0x0060
        /*0074*/ 	.byte	0x00, 0xf0, 0x11, 0x00


	//----- nvinfo : EIATTR_KPARAM_INFO
	.align		4
.L_22:
        /*0078*/ 	.byte	0x04, 0x17
        /*007a*/ 	.short	(.L_24 - .L_23)
.L_23:
        /*007c*/ 	.word	0x00000000
        /*0080*/ 	.short	0x0012
        /*0082*/ 	.short	0x005c
        /*0084*/ 	.byte	0x00, 0xf0, 0x11, 0x00


	//----- nvinfo : EIATTR_KPARAM_INFO
	.align		4
.L_24:
        /*0088*/ 	.byte	0x04, 0x17
        /*008a*/ 	.short	(.L_26 - .L_25)
.L_25:
        /*008c*/ 	.word	0x00000000
        /*0090*/ 	.short	0x0011
        /*0092*/ 	.short	0x0058
        /*0094*/ 	.byte	0x00, 0xf0, 0x11, 0x00


	//----- nvinfo : EIATTR_KPARAM_INFO
	.align		4
.L_26:
        /*0098*/ 	.byte	0x04, 0x17
        /*009a*/ 	.short	(.L_28 - .L_27)
.L_27:
        /*009c*/ 	.word	0x00000000
        /*00a0*/ 	.short	0x0010
        /*00a2*/ 	.short	0x0054
        /*00a4*/ 	.byte	0x00, 0xf0, 0x11, 0x00


	//----- nvinfo : EIATTR_KPARAM_INFO
	.align		4
.L_28:
        /*00a8*/ 	.byte	0x04, 0x17
        /*00aa*/ 	.short	(.L_30 - .L_29)
.L_29:
        /*00ac*/ 	.word	0x00000000
        /*00b0*/ 	.short	0x000f
        /*00b2*/ 	.short	0x0050
        /*00b4*/ 	.byte	0x00, 0xf0, 0x11, 0x00


	//----- nvinfo : EIATTR_KPARAM_INFO
	.align		4
.L_30:
        /*00b8*/ 	.byte	0x04, 0x17
        /*00ba*/ 	.short	(.L_32 - .L_31)
.L_31:
        /*00bc*/ 	.word	0x00000000
        /*00c0*/ 	.short	0x000e
        /*00c2*/ 	.short	0x004c
        /*00c4*/ 	.byte	0x00, 0xf0, 0x11, 0x00


	//----- nvinfo : EIATTR_KPARAM_INFO
	.align		4
.L_32:
        /*00c8*/ 	.byte	0x04, 0x17
        /*00ca*/ 	.short	(.L_34 - .L_33)
.L_33:
        /*00cc*/ 	.word	0x00000000
        /*00d0*/ 	.short	0x000d
        /*00d2*/ 	.short	0x0048
        /*00d4*/ 	.byte	0x00, 0xf0, 0x11, 0x00


	//----- nvinfo : EIATTR_KPARAM_INFO
	.align		4
.L_34:
        /*00d8*/ 	.byte	0x04, 0x17
        /*00da*/ 	.short	(.L_36 - .L_35)
.L_35:
        /*00dc*/ 	.word	0x00000000
        /*00e0*/ 	.short	0x000c
        /*00e2*/ 	.short	0x0044
        /*00e4*/ 	.byte	0x00, 0xf0, 0x11, 0x00


	//----- nvinfo : EIATTR_KPARAM_INFO
	.align		4
.L_36:
        /*00e8*/ 	.byte	0x04, 0x17
        /*00ea*/ 	.short	(.L_38 - .L_37)
.L_37:
        /*00ec*/ 	.word	0x00000000
        /*00f0*/ 	.short	0x000b
        /*00f2*/ 	.short	0x0040
        /*00f4*/ 	.byte	0x00, 0xf0, 0x11, 0x00


	//----- nvinfo : EIATTR_KPARAM_INFO
	.align		4
.L_38:
        /*00f8*/ 	.byte	0x04, 0x17
        /*00fa*/ 	.short	(.L_40 - .L_39)
.L_39:
        /*00fc*/ 	.word	0x00000000
        /*0100*/ 	.short	0x000a
        /*0102*/ 	.short	0x003c
        /*0104*/ 	.byte	0x00, 0xf0, 0x11, 0x00


	//----- nvinfo : EIATTR_KPARAM_INFO
	.align		4
.L_40:
        /*0108*/ 	.byte	0x04, 0x17
        /*010a*/ 	.short	(.L_42 - .L_41)
.L_41:
        /*010c*/ 	.word	0x00000000
        /*0110*/ 	.short	0x0009
        /*0112*/ 	.short	0x0038
        /*0114*/ 	.byte	0x00, 0xf0, 0x11, 0x00


	//----- nvinfo : EIATTR_KPARAM_INFO
	.align		4
.L_42:
        /*0118*/ 	.byte	0x04, 0x17
        /*011a*/ 	.short	(.L_44 - .L_43)
.L_43:
        /*011c*/ 	.word	0x00000000
        /*0120*/ 	.short	0x0008
        /*0122*/ 	.short	0x0034
        /*0124*/ 	.byte	0x00, 0xf0, 0x11, 0x00


	//----- nvinfo : EIATTR_KPARAM_INFO
	.align		4
.L_44:
        /*0128*/ 	.byte	0x04, 0x17
        /*012a*/ 	.short	(.L_46 - .L_45)
.L_45:
        /*012c*/ 	.word	0x00000000
        /*0130*/ 	.short	0x0007
        /*0132*/ 	.short	0x0030
        /*0134*/ 	.byte	0x00, 0xf0, 0x11, 0x00


	//----- nvinfo : EIATTR_KPARAM_INFO
	.align		4
.L_46:
        /*0138*/ 	.byte	0x04, 0x17
        /*013a*/ 	.short	(.L_48 - .L_47)
.L_47:
        /*013c*/ 	.word	0x00000000
        /*0140*/ 	.short	0x0006
        /*0142*/ 	.short	0x002c
        /*0144*/ 	.byte	0x00, 0xf0, 0x11, 0x00


	//----- nvinfo : EIATTR_KPARAM_INFO
	.align		4
.L_48:
        /*0148*/ 	.byte	0x04, 0x17
        /*014a*/ 	.short	(.L_50 - .L_49)
.L_49:
        /*014c*/ 	.word	0x00000000
        /*0150*/ 	.short	0x0005
        /*0152*/ 	.short	0x0028
        /*0154*/ 	.byte	0x00, 0xf0, 0x11, 0x00


	//----- nvinfo : EIATTR_KPARAM_INFO
	.align		4
.L_50:
        /*0158*/ 	.byte	0x04, 0x17
        /*015a*/ 	.short	(.L_52 - .L_51)
.L_51:
        /*015c*/ 	.word	0x00000000
        /*0160*/ 	.short	0x0004
        /*0162*/ 	.short	0x0020
        /*0164*/ 	.byte	0x00, 0xf4, 0x21, 0x00


	//----- nvinfo : EIATTR_KPARAM_INFO
	.align		4
.L_52:
        /*0168*/ 	.byte	0x04, 0x17
        /*016a*/ 	.short	(.L_54 - .L_53)
.L_53:
        /*016c*/ 	.word	0x00000000
        /*0170*/ 	.short	0x0003
        /*0172*/ 	.short	0x0018
        /*0174*/ 	.byte	0x00, 0xf4, 0x21, 0x00


	//----- nvinfo : EIATTR_KPARAM_INFO
	.align		4
.L_54:
        /*0178*/ 	.byte	0x04, 0x17
        /*017a*/ 	.short	(.L_56 - .L_55)
.L_55:
        /*017c*/ 	.word	0x00000000
        /*0180*/ 	.short	0x0002
        /*0182*/ 	.short	0x0010
        /*0184*/ 	.byte	0x00, 0xf4, 0x21, 0x00


	//----- nvinfo : EIATTR_KPARAM_INFO
	.align		4
.L_56:
        /*0188*/ 	.byte	0x04, 0x17
        /*018a*/ 	.short	(.L_58 - .L_57)
.L_57:
        /*018c*/ 	.word	0x00000000
        /*0190*/ 	.short	0x0001
        /*0192*/ 	.short	0x0008
        /*0194*/ 	.byte	0x00, 0xf4, 0x21, 0x00


	//----- nvinfo : EIATTR_KPARAM_INFO
	.align		4
.L_58:
        /*0198*/ 	.byte	0x04, 0x17
        /*019a*/ 	.short	(.L_60 - .L_59)
.L_59:
        /*019c*/ 	.word	0x00000000
        /*01a0*/ 	.short	0x0000
        /*01a2*/ 	.short	0x0000
        /*01a4*/ 	.byte	0x00, 0xf4, 0x21, 0x00


	//----- nvinfo : EIATTR_SPARSE_MMA_MASK
	.align		4
.L_60:
        /*01a8*/ 	.byte	0x03, 0x50
        /*01aa*/ 	.short	0x0000


	//----- nvinfo : EIATTR_MAXREG_COUNT
	.align		4
        /*01ac*/ 	.byte	0x03, 0x1b
        /*01ae*/ 	.short	0x00ff


	//----- nvinfo : EIATTR_NUM_BARRIERS
	.align		4
        /*01b0*/ 	.byte	0x02, 0x4c
        /*01b2*/ 	.byte	0x01
	.zero		1


	//----- nvinfo : EIATTR_COOP_GROUP_MASK_REGIDS
	.align		4
        /*01b4*/ 	.byte	0x04, 0x29
        /*01b6*/ 	.short	(.L_62 - .L_61)


	//   ....[0]....
.L_61:
        /*01b8*/ 	.word	0xffffffff


	//   ....[1]....
        /*01bc*/ 	.word	0xffffffff


	//   ....[2]....
        /*01c0*/ 	.word	0xffffffff


	//   ....[3]....
        /*01c4*/ 	.word	0xffffffff


	//   ....[4]....
        /*01c8*/ 	.word	0xffffffff


	//   ....[5]....
        /*01cc*/ 	.word	0xffffffff


	//   ....[6]....
        /*01d0*/ 	.word	0xffffffff


	//   ....[7]....
        /*01d4*/ 	.word	0xffffffff


	//   ....[8]....
        /*01d8*/ 	.word	0xffffffff


	//   ....[9]....
        /*01dc*/ 	.word	0xffffffff


	//   ....[10]....
        /*01e0*/ 	.word	0xffffffff


	//   ....[11]....
        /*01e4*/ 	.word	0xffffffff


	//   ....[12]....
        /*01e8*/ 	.word	0xffffffff


	//   ....[13]....
        /*01ec*/ 	.word	0xffffffff


	//   ....[14]....
        /*01f0*/ 	.word	0xffffffff


	//   ....[15]....
        /*01f4*/ 	.word	0xffffffff


	//   ....[16]....
        /*01f8*/ 	.word	0xffffffff


	//   ....[17]....
        /*01fc*/ 	.word	0xffffffff


	//   ....[18]....
        /*0200*/ 	.word	0xffffffff


	//   ....[19]....
        /*0204*/ 	.word	0xffffffff


	//----- nvinfo : EIATTR_COOP_GROUP_INSTR_OFFSETS
	.align		4
.L_62:
        /*0208*/ 	.byte	0x04, 0x28
        /*020a*/ 	.short	(.L_64 - .L_63)


	//   ....[0]....
.L_63:
        /*020c*/ 	.word	0x00001c50


	//   ....[1]....
        /*0210*/ 	.word	0x00001c60


	//   ....[2]....
        /*0214*/ 	.word	0x00001c70


	//   ....[3]....
        /*0218*/ 	.word	0x00001c80


	//   ....[4]....
        /*021c*/ 	.word	0x00001cc0


	//   ....[5]....
        /*0220*/ 	.word	0x00001ce0


	//   ....[6]....
        /*0224*/ 	.word	0x00001cf0


	//   ....[7]....
        /*0228*/ 	.word	0x00001d00


	//   ....[8]....
        /*022c*/ 	.word	0x00001db0


	//   ....[9]....
        /*0230*/ 	.word	0x00001dd0


	//   ....[10]....
        /*0234*/ 	.word	0x00002040


	//   ....[11]....
        /*0238*/ 	.word	0x00002050


	//   ....[12]....
        /*023c*/ 	.word	0x00002070


	//   ....[13]....
        /*0240*/ 	.word	0x00002080


	//   ....[14]....
        /*0244*/ 	.word	0x000020b0


	//   ....[15]....
        /*0248*/ 	.word	0x000020e0


	//   ....[16]....
        /*024c*/ 	.word	0x000020f0


	//   ....[17]....
        /*0250*/ 	.word	0x00002100


	//   ....[18]....
        /*0254*/ 	.word	0x000021c0


	//   ....[19]....
        /*0258*/ 	.word	0x000021e0


	//----- nvinfo : EIATTR_VRC_CTA_INIT_COUNT
	.align		4
.L_64:
        /*025c*/ 	.byte	0x02, 0x4a
	.zero		1
	.zero		1


	//----- nvinfo : EIATTR_EXIT_INSTR_OFFSETS
	.align		4
        /*0260*/ 	.byte	0x04, 0x1c
        /*0262*/ 	.short	(.L_66 - .L_65)


	//   ....[0]....
.L_65:
        /*0264*/ 	.word	0x00003e00


	//   ....[1]....
        /*0268*/ 	.word	0x00003e30


	//----- nvinfo : EIATTR_REQNTID
	.align		4
.L_66:
        /*026c*/ 	.byte	0x04, 0x10
        /*026e*/ 	.short	(.L_68 - .L_67)
.L_67:
        /*0270*/ 	.word	0x00000080
        /*0274*/ 	.word	0x00000001
        /*0278*/ 	.word	0x00000001


	//----- nvinfo : EIATTR_CBANK_PARAM_SIZE
	.align		4
.L_68:
        /*027c*/ 	.byte	0x03, 0x19
        /*027e*/ 	.short	0x0088


	//----- nvinfo : EIATTR_PARAM_CBANK
	.align		4
        /*0280*/ 	.byte	0x04, 0x0a
        /*0282*/ 	.short	(.L_70 - .L_69)
	.align		4
.L_69:
        /*0284*/ 	.word	index@(.nv.constant0.attn_fwd)
        /*0288*/ 	.short	0x0380
        /*028a*/ 	.short	0x0088


	//----- nvinfo : EIATTR_SW_WAR
	.align		4
.L_70:
        /*028c*/ 	.byte	0x04, 0x36
        /*028e*/ 	.short	(.L_72 - .L_71)
.L_71:
        /*0290*/ 	.word	0x00000008
.L_72:


//--------------------- .nv.compat                --------------------------
	.section	.nv.compat,"",@"SHT_CUDA_COMPAT_INFO"
	.align	4
        /*0000*/ 	.byte	0x02, 0x02, 0x01, 0x00, 0x02, 0x05, 0x05, 0x00, 0x02, 0x03, 0x00, 0x00, 0x02, 0x06, 0x01, 0x00


//--------------------- .nv.callgraph             --------------------------
	.section	.nv.callgraph,"",@"SHT_CUDA_CALLGRAPH"
	.align	4
	.sectionentsize	8
	.align		4
        /*0000*/ 	.word	0x00000000
	.align		4
        /*0004*/ 	.word	0xffffffff
	.align		4
        /*0008*/ 	.word	0x00000000
	.align		4
        /*000c*/ 	.word	0xfffffffe
	.align		4
        /*0010*/ 	.word	0x00000000
	.align		4
        /*0014*/ 	.word	0xfffffffd
	.align		4
        /*0018*/ 	.word	0x00000000
	.align		4
        /*001c*/ 	.word	0xfffffffc


//--------------------- .nv.constant4             --------------------------
	.section	.nv.constant4,"a",@progbits
	.align	8
	.align		8
.nv.constant4:
        /*0000*/ 	.dword	_$_str


//--------------------- .text.attn_fwd            --------------------------
	.section	.text.attn_fwd,"ax",@progbits
	.align	128
        .global         attn_fwd
        .type           attn_fwd,@function
        .size           attn_fwd,(.L_x_3 - attn_fwd)
        .other          attn_fwd,@"STO_CUDA_ENTRY STV_DEFAULT"
attn_fwd:
.text.attn_fwd:
[----:B------:R-:W0:Y:S01]  /*0000*/  LDC R1, c[0x0][0x37c] ;  /* 0x0000df00ff017b82 */ /* 0x000e220000000800 */
[----:B------:R-:W1:Y:S07]  /*0010*/  S2R R25, SR_CTAID.X ;  /* 0x0000000000197919 */ /* 0x000e6e0000002500 */
[----:B------:R-:W2:Y:S01]  /*0020*/  S2UR UR7, SR_CTAID.Y ;  /* 0x00000000000779c3 */ /* 0x000ea20000002600 */
[----:B------:R-:W2:Y:S01]  /*0030*/  LDCU.64 UR4, c[0x0][0x3b0] ;  /* 0x00007600ff0477ac */ /* 0x000ea20008000a00 */
[----:B------:R-:W3:Y:S01]  /*0040*/  S2R R18, SR_TID.X ;  /* 0x0000000000127919 */ /* 0x000ee20000002100 */
[----:B------:R-:W4:Y:S05]  /*0050*/  LDCU.64 UR10, c[0x0][0x358] ;  /* 0x00006b00ff0a77ac */ /* 0x000f2a0008000a00 */
[----:B------:R-:W5:Y:S08]  /*0060*/  LDC R21, c[0x0][0x3b8] ;  /* 0x0000ee00ff157b82 */ /* 0x000f700000000800 */
[----:B------:R-:W0:Y:S01]  /*0070*/  LDC.64 R32, c[0x0][0x380] ;  /* 0x0000e000ff207b82 */ /* 0x000e220000000a00 */
[----:B--2---:R-:W-:-:S04]  /*0080*/  UIMAD UR4, UR7, UR4, URZ ;  /* 0x00000004070472a4 */ /* 0x004fc8000f8e02ff */
[----:B------:R-:W-:Y:S01]  /*0090*/  USHF.L.U32 UR6, UR4, 0x1, URZ ;  /* 0x0000000104067899 */ /* 0x000fe200080006ff */
[----:B-1----:R-:W-:Y:S01]  /*00a0*/  IMAD.SHL.U32 R25, R25, 0x20, RZ ;  /* 0x0000002019197824 */ /* 0x002fe200078e00ff */
[----:B---3--:R-:W-:-:S04]  /*00b0*/  SHF.R.U32.HI R14, RZ, 0x5, R18 ;  /* 0x00000005ff0e7819 */ /* 0x008fc80000011612 */
[----:B------:R-:W-:Y:S02]  /*00c0*/  LOP3.LUT R84, R25, 0x1f, R18, 0xf8, !PT ;  /* 0x0000001f19547812 */ /* 0x000fe400078ef812 */
[----:B------:R-:W-:-:S03]  /*00d0*/  SGXT.U32 R14, R14, 0x2 ;  /* 0x000000020e0e781a */ /* 0x000fc60000000000 */
[----:B------:R-:W-:Y:S01]  /*00e0*/  IMAD R0, R84, UR5, RZ ;  /* 0x0000000554007c24 */ /* 0x000fe2000f8e02ff */
[----:B------:R-:W-:Y:S01]  /*00f0*/  UIMAD.WIDE UR4, UR4, 0x2, URZ ;  /* 0x00000002040478a5 */ /* 0x000fe2000f8e02ff */
[----:B-----5:R-:W-:Y:S02]  /*0100*/  IMAD R4, R14, R21, RZ ;  /* 0x000000150e047224 */ /* 0x020fe400078e02ff */
[C---:B------:R-:W-:Y:S02]  /*0110*/  IMAD.SHL.U32 R3, R0.reuse, 0x2, RZ ;  /* 0x0000000200037824 */ /* 0x040fe400078e00ff */
[----:B------:R-:W-:Y:S02]  /*0120*/  IMAD R5, R21, 0x4, R4 ;  /* 0x0000000415057824 */ /* 0x000fe400078e0204 */
[----:B------:R-:W-:Y:S01]  /*0130*/  IMAD.HI R0, R0, 0x2, RZ ;  /* 0x0000000200007827 */ /* 0x000fe200078e02ff */
[----:B0-----:R-:W-:-:S03]  /*0140*/  IADD3 R32, P0, P1, R3, UR6, R32 ;  /* 0x0000000603207c10 */ /* 0x001fc6000f91e020 */
[C---:B------:R-:W-:Y:S01]  /*0150*/  IMAD R7, R21.reuse, 0x4, R5 ;  /* 0x0000000415077824 */ /* 0x040fe200078e0205 */
[----:B------:R-:W-:Y:S02]  /*0160*/  IADD3.X R34, PT, PT, R0, UR5, R33, P0, P1 ;  /* 0x0000000500227c10 */ /* 0x000fe400087e2421 */
[CC--:B------:R-:W-:Y:S01]  /*0170*/  LEA R2, P0, R4.reuse, R32.reuse, 0x1 ;  /* 0x0000002004027211 */ /* 0x0c0fe200078008ff */
[----:B------:R-:W-:Y:S01]  /*0180*/  IMAD R0, R21, 0x4, R7 ;  /* 0x0000000415007824 */ /* 0x000fe200078e0207 */
[----:B------:R-:W-:Y:S02]  /*0190*/  LEA R6, P1, R7, R32, 0x1 ;  /* 0x0000002007067211 */ /* 0x000fe400078208ff */
[----:B------:R-:W-:Y:S02]  /*01a0*/  LEA.HI.X.SX32 R3, R4, R34, 0x1, P0 ;  /* 0x0000002204037211 */ /* 0x000fe400000f0eff */
[----:B------:R-:W-:Y:S02]  /*01b0*/  LEA R4, P0, R5, R32, 0x1 ;  /* 0x0000002005047211 */ /* 0x000fe400078008ff */
[----:B------:R-:W-:Y:S01]  /*01c0*/  LEA R11, R21, R0, 0x2 ;  /* 0x00000000150b7211 */ /* 0x000fe200078e10ff */
[----:B----4-:R0:W2:Y:S01]  /*01d0*/  LDG.E.U16 R22, desc[UR10][R2.64] ;  /* 0x0000000a02167981 */ /* 0x0100a2000c1e1500 */
[----:B------:R-:W-:-:S02]  /*01e0*/  LEA.HI.X.SX32 R5, R5, R34, 0x1, P0 ;  /* 0x0000002205057211 */ /* 0x000fc400000f0eff */
[C---:B------:R-:W-:Y:S01]  /*01f0*/  LEA R8, P0, R0.reuse, R32, 0x1 ;  /* 0x0000002000087211 */ /* 0x040fe200078008ff */
[----:B------:R-:W-:Y:S01]  /*0200*/  IMAD R12, R21, 0x4, R11 ;  /* 0x00000004150c7824 */ /* 0x000fe200078e020b */
[-C--:B------:R-:W-:Y:S01]  /*0210*/  LEA.HI.X.SX32 R7, R7, R34.reuse, 0x1, P1 ;  /* 0x0000002207077211 */ /* 0x080fe200008f0eff */
[----:B------:R-:W3:Y:S01]  /*0220*/  LDG.E.U16 R23, desc[UR10][R4.64] ;  /* 0x0000000a04177981 */ /* 0x000ee2000c1e1500 */
[----:B------:R-:W-:Y:S01]  /*0230*/  LEA.HI.X.SX32 R9, R0, R34, 0x1, P0 ;  /* 0x0000002200097211 */ /* 0x000fe200000f0eff */
[C---:B------:R-:W-:Y:S02]  /*0240*/  IMAD R0, R21.reuse, 0x4, R12 ;  /* 0x0000000415007824 */ /* 0x040fe400078e020c */
[----:B------:R1:W4:Y:S02]  /*0250*/  LDG.E.U16 R24, desc[UR10][R6.64] ;  /* 0x0000000a06187981 */ /* 0x000324000c1e1500 */
[C---:B------:R-:W-:Y:S01]  /*0260*/  IMAD R13, R21.reuse, 0x4, R0 ;  /* 0x00000004150d7824 */ /* 0x040fe200078e0200 */
[C---:B0-----:R-:W-:Y:S01]  /*0270*/  LEA R2, P0, R12.reuse, R32, 0x1 ;  /* 0x000000200c027211 */ /* 0x041fe200078008ff */
[----:B------:R0:W5:Y:S02]  /*0280*/  LDG.E.U16 R27, desc[UR10][R8.64] ;  /* 0x0000000a081b7981 */ /* 0x000164000c1e1500 */
[----:B------:R-:W-:Y:S01]  /*0290*/  IMAD R15, R21, 0x4, R13 ;  /* 0x00000004150f7824 */ /* 0x000fe200078e020d */
[----:B------:R-:W-:-:S02]  /*02a0*/  LEA.HI.X.SX32 R3, R12, R34, 0x1, P0 ;  /* 0x000000220c037211 */ /* 0x000fc400000f0eff */
[CC--:B-1----:R-:W-:Y:S01]  /*02b0*/  LEA R6, P0, R0.reuse, R32.reuse, 0x1 ;  /* 0x0000002000067211 */ /* 0x0c2fe200078008ff */
[----:B------:R-:W-:Y:S01]  /*02c0*/  IMAD R19, R21, 0x4, R15 ;  /* 0x0000000415137824 */ /* 0x000fe200078e020f */
[----:B------:R-:W-:Y:S01]  /*02d0*/  LEA R10, P1, R11, R32, 0x1 ;  /* 0x000000200b0a7211 */ /* 0x000fe200078208ff */
[----:B------:R-:W3:Y:S01]  /*02e0*/  LDG.E.U16 R29, desc[UR10][R2.64] ;  /* 0x0000000a021d7981 */ /* 0x000ee2000c1e1500 */
[-C--:B------:R-:W-:Y:S02]  /*02f0*/  LEA.HI.X.SX32 R7, R0, R34.reuse, 0x1, P0 ;  /* 0x0000002200077211 */ /* 0x080fe400000f0eff */
[----:B------:R-:W-:Y:S02]  /*0300*/  LEA R0, R21, R19, 0x2 ;  /* 0x0000001315007211 */ /* 0x000fe400078e10ff */
[----:B------:R-:W-:Y:S01]  /*0310*/  LEA.HI.X.SX32 R11, R11, R34, 0x1, P1 ;  /* 0x000000220b0b7211 */ /* 0x000fe200008f0eff */
[----:B------:R-:W3:Y:S01]  /*0320*/  LDG.E.U16 R28, desc[UR10][R6.64] ;  /* 0x0000000a061c7981 */ /* 0x000ee2000c1e1500 */
[----:B------:R-:W-:Y:S01]  /*0330*/  LEA R4, P0, R13, R32, 0x1 ;  /* 0x000000200d047211 */ /* 0x000fe200078008ff */
[----:B------:R-:W-:-:S02]  /*0340*/  IMAD R20, R21, 0x4, R0 ;  /* 0x0000000415147824 */ /* 0x000fc400078e0200 */
[----:B------:R1:W5:Y:S01]  /*0350*/  LDG.E.U16 R26, desc[UR10][R10.64] ;  /* 0x0000000a0a1a7981 */ /* 0x000362000c1e1500 */
[----:B------:R-:W-:Y:S02]  /*0360*/  LEA.HI.X.SX32 R5, R13, R34, 0x1, P0 ;  /* 0x000000220d057211 */ /* 0x000fe400000f0eff */
[CC--:B0-----:R-:W-:Y:S02]  /*0370*/  LEA R8, P0, R0.reuse, R32.reuse, 0x1 ;  /* 0x0000002000087211 */ /* 0x0c1fe400078008ff */
[----:B------:R-:W-:Y:S01]  /*0380*/  LEA R12, P1, R15, R32, 0x1 ;  /* 0x000000200f0c7211 */ /* 0x000fe200078208ff */
[----:B------:R0:W5:Y:S01]  /*0390*/  LDG.E.U16 R31, desc[UR10][R4.64] ;  /* 0x0000000a041f7981 */ /* 0x000162000c1e1500 */
[----:B-1----:R-:W-:Y:S01]  /*03a0*/  IMAD R11, R21, 0x4, R20 ;  /* 0x00000004150b7824 */ /* 0x002fe200078e0214 */
[-C--:B------:R-:W-:Y:S02]  /*03b0*/  LEA.HI.X.SX32 R9, R0, R34.reuse, 0x1, P0 ;  /* 0x0000002200097211 */ /* 0x080fe400000f0eff */
[----:B------:R-:W-:Y:S01]  /*03c0*/  LEA.HI.X.SX32 R13, R15, R34, 0x1, P1 ;  /* 0x000000220f0d7211 */ /* 0x000fe200008f0eff */
[----:B------:R-:W-:Y:S01]  /*03d0*/  IMAD R15, R21, 0x4, R11 ;  /* 0x00000004150f7824 */ /* 0x000fe200078e020b */
[----:B------:R-:W-:Y:S01]  /*03e0*/  LEA R10, P0, R11, R32, 0x1 ;  /* 0x000000200b0a7211 */ /* 0x000fe200078008ff */
[----:B------:R-:W5:Y:S02]  /*03f0*/  LDG.E.U16 R8, desc[UR10][R8.64] ;  /* 0x0000000a08087981 */ /* 0x000f64000c1e1500 */
[----:B------:R-:W-:Y:S01]  /*0400*/  IMAD R0, R21, 0x4, R15 ;  /* 0x0000000415007824 */ /* 0x000fe200078e020f */
[----:B------:R-:W-:Y:S01]  /*0410*/  LEA.HI.X.SX32 R11, R11, R34, 0x1, P0 ;  /* 0x000000220b0b7211 */ /* 0x000fe200000f0eff */
[----:B------:R1:W5:Y:S01]  /*0420*/  LDG.E.U16 R30, desc[UR10][R12.64] ;  /* 0x0000000a0c1e7981 */ /* 0x000362000c1e1500 */
[----:B------:R-:W-:-:S02]  /*0430*/  LEA R2, P0, R19, R32, 0x1 ;  /* 0x0000002013027211 */ /* 0x000fc400078008ff */
[----:B------:R-:W-:Y:S01]  /*0440*/  LEA R16, P1, R0, R32, 0x1 ;  /* 0x0000002000107211 */ /* 0x000fe200078208ff */
[----:B------:R-:W-:Y:S01]  /*0450*/  IMAD R21, R21, 0x4, R0 ;  /* 0x0000000415157824 */ /* 0x000fe200078e0200 */
[----:B------:R-:W-:Y:S01]  /*0460*/  LEA.HI.X.SX32 R3, R19, R34, 0x1, P0 ;  /* 0x0000002213037211 */ /* 0x000fe200000f0eff */
[----:B------:R-:W5:Y:S01]  /*0470*/  LDG.E.U16 R10, desc[UR10][R10.64] ;  /* 0x0000000a0a0a7981 */ /* 0x000f62000c1e1500 */
[----:B0-----:R-:W-:Y:S02]  /*0480*/  LEA R4, P0, R20, R32, 0x1 ;  /* 0x0000002014047211 */ /* 0x001fe400078008ff */
[-C--:B------:R-:W-:Y:S01]  /*0490*/  LEA.HI.X.SX32 R17, R0, R34.reuse, 0x1, P1 ;  /* 0x0000002200117211 */ /* 0x080fe200008f0eff */
[----:B------:R0:W5:Y:S01]  /*04a0*/  LDG.E.U16 R9, desc[UR10][R2.64] ;  /* 0x0000000a02097981 */ /* 0x000162000c1e1500 */
[----:B------:R-:W-:Y:S02]  /*04b0*/  LEA.HI.X.SX32 R5, R20, R34, 0x1, P0 ;  /* 0x0000002214057211 */ /* 0x000fe400000f0eff */
[-C--:B------:R-:W-:Y:S01]  /*04c0*/  LEA R6, P1, R15, R32.reuse, 0x1 ;  /* 0x000000200f067211 */ /* 0x080fe200078208ff */
[----:B------:R-:W5:Y:S01]  /*04d0*/  LDG.E.U16 R16, desc[UR10][R16.64] ;  /* 0x0000000a10107981 */ /* 0x000f62000c1e1500 */
[----:B-1----:R-:W-:-:S02]  /*04e0*/  LEA R12, P0, R21, R32, 0x1 ;  /* 0x00000020150c7211 */ /* 0x002fc400078008ff */
[-C--:B------:R-:W-:Y:S01]  /*04f0*/  LEA.HI.X.SX32 R7, R15, R34.reuse, 0x1, P1 ;  /* 0x000000220f077211 */ /* 0x080fe200008f0eff */
[----:B------:R1:W5:Y:S01]  /*0500*/  LDG.E.U16 R5, desc[UR10][R4.64] ;  /* 0x0000000a04057981 */ /* 0x000362000c1e1500 */
[----:B------:R-:W-:-:S04]  /*0510*/  LEA.HI.X.SX32 R13, R21, R34, 0x1, P0 ;  /* 0x00000022150d7211 */ /* 0x000fc800000f0eff */
[----:B------:R0:W5:Y:S04]  /*0520*/  LDG.E.U16 R7, desc[UR10][R6.64] ;  /* 0x0000000a06077981 */ /* 0x000168000c1e1500 */
[----:B------:R0:W5:Y:S01]  /*0530*/  LDG.E.U16 R13, desc[UR10][R12.64] ;  /* 0x0000000a0c0d7981 */ /* 0x000162000c1e1500 */
[----:B------:R-:W0:Y:S01]  /*0540*/  S2R R0, SR_TID.X ;  /* 0x0000000000007919 */ /* 0x000e220000002100 */
[----:B------:R-:W0:Y:S01]  /*0550*/  S2UR UR6, SR_CgaCtaId ;  /* 0x00000000000679c3 */ /* 0x000e220000008800 */
[----:B------:R-:W-:Y:S02]  /*0560*/  SHF.R.S32.HI R83, RZ, 0x6, R18 ;  /* 0x00000006ff537819 */ /* 0x000fe40000011412 */
[----:B------:R-:W-:Y:S01]  /*0570*/  LOP3.LUT R15, R18, 0x3f, RZ, 0xc0, !PT ;  /* 0x0000003f120f7812 */ /* 0x000fe200078ec0ff */
[----:B------:R-:W-:Y:S01]  /*0580*/  UMOV UR4, 0x400 ;  /* 0x0000040000047882 */ /* 0x000fe20000000000 */
[----:B------:R-:W-:-:S02]  /*0590*/  SGXT R83, R83, 0x1 ;  /* 0x000000015353781a */ /* 0x000fc40000000200 */
[----:B------:R-:W-:Y:S02]  /*05a0*/  SHF.L.U32 R20, R15, 0x1, RZ ;  /* 0x000000010f147819 */ /* 0x000fe400000006ff */
[----:B------:R-:W-:Y:S02]  /*05b0*/  IADD3 R81, PT, PT, R25, 0x20, RZ ;  /* 0x0000002019517810 */ /* 0x000fe40007ffe0ff */
[----:B------:R-:W-:Y:S02]  /*05c0*/  LOP3.LUT R83, R20, 0x90, R83, 0x78, !PT ;  /* 0x0000009014537812 */ /* 0x000fe400078e7853 */
[----:B------:R-:W-:Y:S02]  /*05d0*/  ISETP.GE.AND P0, PT, R81, 0x1, PT ;  /* 0x000000015100780c */ /* 0x000fe40003f06270 */
[----:B------:R-:W-:Y:S02]  /*05e0*/  LOP3.LUT R82, R83, 0x20, RZ, 0x3c, !PT ;  /* 0x0000002053527812 */ /* 0x000fe400078e3cff */
[----:B0-----:R-:W-:Y:S01]  /*05f0*/  SHF.R.S32.HI R3, RZ, 0x4, R0 ;  /* 0x00000004ff037819 */ /* 0x001fe20000011400 */
[----:B-1----:R-:W-:-:S03]  /*0600*/  IMAD.SHL.U32 R4, R0, 0x4, RZ ;  /* 0x0000000400047824 */ /* 0x002fc600078e00ff */
[----:B------:R-:W-:Y:S01]  /*0610*/  SGXT R3, R3, 0x1 ;  /* 0x000000010303781a */ /* 0x000fe20000000200 */
[----:B------:R-:W-:-:S03]  /*0620*/  ULEA UR6, UR6, UR4, 0x18 ;  /* 0x0000000406067291 */ /* 0x000fc6000f8ec0ff */
[----:B------:R-:W-:-:S04]  /*0630*/  LOP3.LUT R3, R3, 0x804, RZ, 0xc0, !PT ;  /* 0x0000080403037812 */ /* 0x000fc800078ec0ff */
[----:B------:R-:W-:Y:S02]  /*0640*/  LOP3.LUT R3, R3, 0x80, R4, 0xf8, !PT ;  /* 0x0000008003037812 */ /* 0x000fe400078ef804 */
[----:B------:R-:W-:Y:S02]  /*0650*/  SHF.R.S32.HI R4, RZ, 0x3, R0 ;  /* 0x00000003ff047819 */ /* 0x000fe40000011400 */
[----:B------:R-:W-:Y:S02]  /*0660*/  LOP3.LUT R6, R0, 0x7f, RZ, 0xc0, !PT ;  /* 0x0000007f00067812 */ /* 0x000fe400078ec0ff */
[----:B------:R-:W-:Y:S01]  /*0670*/  SGXT R4, R4, 0x1 ;  /* 0x000000010404781a */ /* 0x000fe20000000200 */
[----:B------:R-:W-:Y:S01]  /*0680*/  IMAD.SHL.U32 R2, R0, 0x2, RZ ;  /* 0x0000000200027824 */ /* 0x000fe200078e00ff */
[----:B------:R-:W-:Y:S02]  /*0690*/  ISETP.GE.U32.AND P5, PT, R6, 0x20, PT ;  /* 0x000000200600780c */ /* 0x000fe40003fa6070 */
[----:B------:R-:W-:-:S02]  /*06a0*/  LOP3.LUT R6, R4, 0x440, RZ, 0xc0, !PT ;  /* 0x0000044004067812 */ /* 0x000fc400078ec0ff */
[----:B------:R-:W-:Y:S02]  /*06b0*/  LOP3.LUT R12, R18, 0x60, RZ, 0xc0, !PT ;  /* 0x00000060120c7812 */ /* 0x000fe400078ec0ff */
[----:B------:R-:W-:Y:S02]  /*06c0*/  LOP3.LUT R11, R0, 0x60, RZ, 0xc0, !PT ;  /* 0x00000060000b7812 */ /* 0x000fe400078ec0ff */
[----:B------:R-:W-:Y:S02]  /*06d0*/  LOP3.LUT R2, R2, 0x3c, RZ, 0xc0, !PT ;  /* 0x0000003c02027812 */ /* 0x000fe400078ec0ff */
[----:B------:R-:W-:Y:S01]  /*06e0*/  R2UR UR4, R12 ;  /* 0x000000000c0472ca */ /* 0x000fe200000e0000 */
[----:B------:R-:W-:Y:S01]  /*06f0*/  IMAD.MOV.U32 R79, RZ, RZ, -0x800000 ;  /* 0xff800000ff4f7424 */ /* 0x000fe200078e00ff */
[----:B------:R-:W-:Y:S01]  /*0700*/  MOV R76, 0xff800000 ;  /* 0xff800000004c7802 */ /* 0x000fe20000000f00 */
[----:B------:R-:W-:Y:S01]  /*0710*/  IMAD R2, R11, 0x8, R2 ;  /* 0x000000080b027824 */ /* 0x000fe200078e0202 */
[----:B------:R-:W-:Y:S01]  /*0720*/  CS2R R44, SRZ ;  /* 0x00000000002c7805 */ /* 0x000fe2000001ff00 */
[----:B------:R-:W-:Y:S01]  /*0730*/  IMAD.MOV.U32 R78, RZ, RZ, -0x800000 ;  /* 0xff800000ff4e7424 */ /* 0x000fe200078e00ff */
[----:B------:R-:W-:Y:S01]  /*0740*/  CS2R R46, SRZ ;  /* 0x00000000002e7805 */ /* 0x000fe2000001ff00 */
[----:B------:R-:W-:Y:S01]  /*0750*/  IMAD.MOV.U32 R77, RZ, RZ, -0x800000 ;  /* 0xff800000ff4d7424 */ /* 0x000fe200078e00ff */
[----:B------:R-:W-:Y:S01]  /*0760*/  CS2R R40, SRZ ;  /* 0x0000000000287805 */ /* 0x000fe2000001ff00 */
[----:B------:R-:W-:Y:S01]  /*0770*/  IMAD.MOV.U32 R156, RZ, RZ, 0x3f800000 ;  /* 0x3f800000ff9c7424 */ /* 0x000fe200078e00ff */
[----:B------:R-:W-:Y:S01]  /*0780*/  CS2R R42, SRZ ;  /* 0x00000000002a7805 */ /* 0x000fe2000001ff00 */
[----:B------:R-:W-:Y:S01]  /*0790*/  IMAD.MOV.U32 R157, RZ, RZ, 0x3f800000 ;  /* 0x3f800000ff9d7424 */ /* 0x000fe200078e00ff */
[----:B------:R-:W-:Y:S01]  /*07a0*/  CS2R R36, SRZ ;  /* 0x0000000000247805 */ /* 0x000fe2000001ff00 */
[----:B------:R-:W-:Y:S01]  /*07b0*/  IMAD.MOV.U32 R154, RZ, RZ, 0x3f800000 ;  /* 0x3f800000ff9a7424 */ /* 0x000fe200078e00ff */
[----:B------:R-:W-:Y:S01]  /*07c0*/  CS2R R38, SRZ ;  /* 0x0000000000267805 */ /* 0x000fe2000001ff00 */
[----:B------:R-:W-:Y:S01]  /*07d0*/  IMAD.MOV.U32 R155, RZ, RZ, 0x3f800000 ;  /* 0x3f800000ff9b7424 */ /* 0x000fe200078e00ff */
[----:B------:R-:W-:-:S02]  /*07e0*/  CS2R R32, SRZ ;  /* 0x0000000000207805 */ /* 0x000fc4000001ff00 */
[----:B------:R-:W-:Y:S02]  /*07f0*/  CS2R R34, SRZ ;  /* 0x0000000000227805 */ /* 0x000fe4000001ff00 */
[C---:B------:R-:W-:Y:S02]  /*0800*/  LOP3.LUT R4, R18.reuse, 0x1c, RZ, 0xc0, !PT ;  /* 0x0000001c12047812 */ /* 0x040fe400078ec0ff */
[----:B------:R-:W-:Y:S01]  /*0810*/  LOP3.LUT R11, R18, 0x7, RZ, 0xc0, !PT ;  /* 0x00000007120b7812 */ /* 0x000fe200078ec0ff */
[----:B--2---:R-:W-:Y:S04]  /*0820*/  STS.U16 [R83+UR6], R22 ;  /* 0x0000001653007988 */ /* 0x004fe80008000406 */
[----:B----4-:R-:W-:Y:S04]  /*0830*/  STS.U16 [R83+UR6+0x200], R24 ;  /* 0x0002001853007988 */ /* 0x010fe80008000406 */
[----:B---3--:R-:W-:Y:S04]  /*0840*/  STS.U16 [R83+UR6+0x600], R28 ;  /* 0x0006001c53007988 */ /* 0x008fe80008000406 */
[----:B-----5:R-:W-:Y:S04]  /*0850*/  STS.U16 [R83+UR6+0x400], R26 ;  /* 0x0004001a53007988 */ /* 0x020fe80008000406 */
[----:B------:R-:W-:Y:S04]  /*0860*/  STS.U16 [R83+UR6+0xa00], R8 ;  /* 0x000a000853007988 */ /* 0x000fe80008000406 */
[----:B------:R-:W-:Y:S04]  /*0870*/  STS.U16 [R83+UR6+0x800], R30 ;  /* 0x0008001e53007988 */ /* 0x000fe80008000406 */
[----:B------:R-:W-:Y:S04]  /*0880*/  STS.U16 [R83+UR6+0xc00], R10 ;  /* 0x000c000a53007988 */ /* 0x000fe80008000406 */
[----:B------:R-:W-:Y:S04]  /*0890*/  STS.U16 [R83+UR6+0xe00], R16 ;  /* 0x000e001053007988 */ /* 0x000fe80008000406 */
[----:B------:R0:W-:Y:S04]  /*08a0*/  STS.U16 [R82+UR6+0xb00], R5 ;  /* 0x000b000552007988 */ /* 0x0001e80008000406 */
[----:B------:R1:W-:Y:S01]  /*08b0*/  STS.U16 [R82+UR6+0x900], R9 ;  /* 0x0009000952007988 */ /* 0x0003e20008000406 */
[----:B0-----:R-:W-:-:S03]  /*08c0*/  LOP3.LUT R5, R0, 0x7, RZ, 0xc0, !PT ;  /* 0x0000000700057812 */ /* 0x001fc600078ec0ff */
[----:B------:R0:W-:Y:S02]  /*08d0*/  STS.U16 [R82+UR6+0xd00], R7 ;  /* 0x000d000752007988 */ /* 0x0001e40008000406 */
[----:B-1----:R-:W-:Y:S02]  /*08e0*/  IMAD R9, R5, 0x8, R6 ;  /* 0x0000000805097824 */ /* 0x002fe400078e0206 */
[----:B------:R-:W-:Y:S01]  /*08f0*/  STS.U16 [R82+UR6+0x100], R23 ;  /* 0x0001001752007988 */ /* 0x000fe20008000406 */
[----:B0-----:R-:W-:-:S03]  /*0900*/  IMAD.SHL.U32 R7, R0, 0x40, RZ ;  /* 0x0000004000077824 */ /* 0x001fc600078e00ff */
[----:B------:R-:W-:Y:S01]  /*0910*/  STS.U16 [R82+UR6+0x300], R27 ;  /* 0x0003001b52007988 */ /* 0x000fe20008000406 */
[----:B------:R-:W-:-:S03]  /*0920*/  LOP3.LUT R16, R18, 0x7f, RZ, 0xc0, !PT ;  /* 0x0000007f12107812 */ /* 0x000fc600078ec0ff */
[----:B------:R-:W-:Y:S01]  /*0930*/  STS.U16 [R82+UR6+0x500], R29 ;  /* 0x0005001d52007988 */ /* 0x000fe20008000406 */
[----:B------:R-:W-:-:S03]  /*0940*/  IMAD.SHL.U32 R10, R18, 0x2, RZ ;  /* 0x00000002120a7824 */ /* 0x000fc600078e00ff */
[----:B------:R-:W-:Y:S01]  /*0950*/  STS.U16 [R82+UR6+0x700], R31 ;  /* 0x0007001f52007988 */ /* 0x000fe20008000406 */
[----:B------:R-:W-:-:S03]  /*0960*/  LOP3.LUT R7, R7, 0x40, RZ, 0xc0, !PT ;  /* 0x0000004007077812 */ /* 0x000fc600078ec0ff */
[----:B------:R0:W-:Y:S01]  /*0970*/  STS.U16 [R82+UR6+0xf00], R13 ;  /* 0x000f000d52007988 */ /* 0x0001e20008000406 */
[----:B------:R-:W-:Y:S01]  /*0980*/  LOP3.LUT R6, R9, 0x40, R0, 0x78, !PT ;  /* 0x0000004009067812 */ /* 0x000fe200078e7800 */
[----:B0-----:R-:W-:Y:S01]  /*0990*/  IMAD.SHL.U32 R13, R18, 0x40, RZ ;  /* 0x00000040120d7824 */ /* 0x001fe200078e00ff */
[----:B------:R-:W-:Y:S06]  /*09a0*/  @!P0 BRA `(.L_x_0) ;  /* 0x0000002000008947 */ /* 0x000fec0003800000 */
[----:B------:R-:W0:Y:S01]  /*09b0*/  LDC.64 R44, c[0x0][0x3c0] ;  /* 0x0000f000ff2c7b82 */ /* 0x000e220000000a00 */
[----:B------:R-:W-:Y:S01]  /*09c0*/  SHF.R.U32.HI R8, RZ, 0x6, R18 ;  /* 0x00000006ff087819 */ /* 0x000fe20000011612 */
[----:B------:R-:W-:Y:S01]  /*09d0*/  USHF.R.U32.HI UR5, URZ, 0x1, UR4 ;  /* 0x00000001ff057899 */ /* 0x000fe20008011604 */
[----:B------:R-:W-:Y:S01]  /*09e0*/  SHF.L.U32 R9, R18, 0x3, RZ ;  /* 0x0000000312097819 */ /* 0x000fe200000006ff */
[----:B------:R-:W1:Y:S01]  /*09f0*/  LDCU UR12, c[0x0][0x3c8] ;  /* 0x00007900ff0c77ac */ /* 0x000e620008000800 */
[----:B------:R-:W-:Y:S01]  /*0a00*/  SGXT.U32 R8, R8, 0x1 ;  /* 0x000000010808781a */ /* 0x000fe20000000000 */
[----:B------:R-:W-:Y:S01]  /*0a10*/  IMAD.U32 R17, RZ, RZ, UR4 ;  /* 0x00000004ff117e24 */ /* 0x000fe2000f8e00ff */
[----:B------:R-:W-:Y:S01]  /*0a20*/  LOP3.LUT R12, R18, 0x1f, RZ, 0xc0, !PT ;  /* 0x0000001f120c7812 */ /* 0x000fe200078ec0ff */
[----:B------:R-:W2:Y:S01]  /*0a30*/  LDCU.64 UR8, c[0x0][0x3d0] ;  /* 0x00007a00ff0877ac */ /* 0x000ea20008000a00 */
[----:B------:R-:W-:Y:S01]  /*0a40*/  LOP3.LUT R20, R9, 0x30, RZ, 0xc0, !PT ;  /* 0x0000003009147812 */ /* 0x000fe200078ec0ff */
[----:B------:R-:W-:Y:S01]  /*0a50*/  IMAD.U32 R34, RZ, RZ, UR4 ;  /* 0x00000004ff227e24 */ /* 0x000fe2000f8e00ff */
[----:B------:R-:W-:Y:S01]  /*0a60*/  LEA R32, R12, UR6, 0x6 ;  /* 0x000000060c207c11 */ /* 0x000fe2000f8e30ff */
[----:B------:R-:W3:Y:S01]  /*0a70*/  LDC.64 R86, c[0x0][0x390] ;  /* 0x0000e400ff567b82 */ /* 0x000ee20000000a00 */
[----:B------:R-:W-:Y:S01]  /*0a80*/  LOP3.LUT R9, R20, UR5, RZ, 0x3c, !PT ;  /* 0x0000000514097c12 */ /* 0x000fe2000f8e3cff */
[----:B------:R-:W-:Y:S01]  /*0a90*/  IMAD R19, R34, 0x2, R11 ;  /* 0x0000000222137824 */ /* 0x000fe200078e020b */
[----:B------:R-:W4:Y:S01]  /*0aa0*/  LDCU.64 UR14, c[0x0][0x388] ;  /* 0x00007100ff0e77ac */ /* 0x000f220008000a00 */
[C---:B------:R-:W-:Y:S01]  /*0ab0*/  LOP3.LUT R21, R20.reuse, 0x3c0, R13, 0xf8, !PT ;  /* 0x000003c014157812 */ /* 0x040fe200078ef80d */
[----:B------:R-:W-:Y:S01]  /*0ac0*/  IMAD.MOV.U32 R116, RZ, RZ, -0x800000 ;  /* 0xff800000ff747424 */ /* 0x000fe200078e00ff */
[----:B------:R-:W-:Y:S01]  /*0ad0*/  IADD3 R9, PT, PT, R9, R32, RZ ;  /* 0x0000002009097210 */ /* 0x000fe20007ffe0ff */
[----:B------:R-:W-:Y:S01]  /*0ae0*/  ULEA UR4, UR4, UR6, 0x4 ;  /* 0x0000000604047291 */ /* 0x000fe2000f8e20ff */
[----:B------:R-:W5:Y:S01]  /*0af0*/  LDC R29, c[0x0][0x3d8] ;  /* 0x0000f600ff1d7b82 */ /* 0x000f620000000800 */
[----:B------:R-:W-:Y:S01]  /*0b00*/  IMAD.SHL.U32 R19, R19, 0x10, RZ ;  /* 0x0000001013137824 */ /* 0x000fe200078e00ff */
[----:B------:R-:W-:Y:S01]  /*0b10*/  LOP3.LUT R38, R20, 0x30, R10, 0x78, !PT ;  /* 0x0000003014267812 */ /* 0x000fe200078e780a */
[----:B------:R-:W-:Y:S01]  /*0b20*/  IMAD.MOV.U32 R103, RZ, RZ, -0x800000 ;  /* 0xff800000ff677424 */ /* 0x000fe200078e00ff */
[----:B------:R-:W-:Y:S01]  /*0b30*/  LOP3.LUT P6, RZ, R18, 0x3, RZ, 0xc0, !PT ;  /* 0x0000000312ff7812 */ /* 0x000fe200078cc0ff */
[----:B0-----:R-:W-:Y:S01]  /*0b40*/  IMAD R22, R8, R45, RZ ;  /* 0x0000002d08167224 */ /* 0x001fe200078e02ff */
[----:B------:R-:W-:Y:S01]  /*0b50*/  LOP3.LUT R8, R10, 0x6, RZ, 0xc0, !PT ;  /* 0x000000060a087812 */ /* 0x000fe200078ec0ff */
[----:B------:R-:W-:Y:S01]  /*0b60*/  IMAD.MOV.U32 R85, RZ, RZ, -0x800000 ;  /* 0xff800000ff557424 */ /* 0x000fe200078e00ff */
[----:B------:R-:W-:Y:S01]  /*0b70*/  MOV R157, 0x3f800000 ;  /* 0x3f800000009d7802 */ /* 0x000fe20000000f00 */
[----:B------:R-:W-:Y:S01]  /*0b80*/  IMAD R24, R45, 0x2, R22 ;  /* 0x000000022d187824 */ /* 0x000fe200078e0216 */
[----:B------:R-:W-:Y:S01]  /*0b90*/  LEA.HI R8, R17, R8, RZ, 0x1e ;  /* 0x0000000811087211 */ /* 0x000fe200078ff0ff */
[----:B------:R-:W-:-:S02]  /*0ba0*/  IMAD.SHL.U32 R17, R11, 0x40, RZ ;  /* 0x000000400b117824 */ /* 0x000fc400078e00ff */
[----:B------:R-:W-:Y:S02]  /*0bb0*/  IMAD R26, R45, 0x2, R24 ;  /* 0x000000022d1a7824 */ /* 0x000fe400078e0218 */
[----:B------:R-:W-:Y:S01]  /*0bc0*/  IMAD.MOV.U32 R102, RZ, RZ, -0x800000 ;  /* 0xff800000ff667424 */ /* 0x000fe200078e00ff */
[----:B------:R-:W-:Y:S01]  /*0bd0*/  LOP3.LUT R13, R17, R20, RZ, 0xfc, !PT ;  /* 0x00000014110d7212 */ /* 0x000fe200078efcff */
[----:B------:R-:W-:Y:S01]  /*0be0*/  IMAD R28, R45, 0x2, R26 ;  /* 0x000000022d1c7824 */ /* 0x000fe200078e021a */
[--C-:B------:R-:W-:Y:S01]  /*0bf0*/  LOP3.LUT R20, R19, 0x30, R10.reuse, 0x78, !PT ;  /* 0x0000003013147812 */ /* 0x100fe200078e780a */
[----:B--2---:R-:W-:Y:S01]  /*0c00*/  IMAD R19, R12, UR9, RZ ;  /* 0x000000090c137c24 */ /* 0x004fe2000f8e02ff */
[----:B------:R-:W-:Y:S01]  /*0c10*/  LOP3.LUT R50, R13, 0x10, R10, 0x78, !PT ;  /* 0x000000100d327812 */ /* 0x000fe200078e780a */
[----:B------:R-:W-:Y:S01]  /*0c20*/  IMAD R30, R45, 0x2, R28 ;  /* 0x000000022d1e7824 */ /* 0x000fe200078e021c */
[----:B------:R-:W-:Y:S01]  /*0c30*/  IADD3 R10, PT, PT, R17, UR4, R38 ;  /* 0x00000004110a7c10 */ /* 0x000fe2000fffe026 */
[----:B-1----:R-:W-:Y:S01]  /*0c40*/  IMAD R17, R15, UR12, RZ ;  /* 0x0000000c0f117c24 */ /* 0x002fe2000f8e02ff */
[----:B------:R-:W-:Y:S01]  /*0c50*/  LOP3.LUT R12, R21, 0x10, R18, 0x78, !PT ;  /* 0x00000010150c7812 */ /* 0x000fe200078e7812 */
[C---:B------:R-:W-:Y:S01]  /*0c60*/  IMAD R32, R45.reuse, 0x2, R30 ;  /* 0x000000022d207824 */ /* 0x040fe200078e021e */
[----:B------:R-:W-:Y:S01]  /*0c70*/  LOP3.LUT R21, R18, 0x10, RZ, 0xc0, !PT ;  /* 0x0000001012157812 */ /* 0x000fe200078ec0ff */
[----:B------:R-:W-:Y:S01]  /*0c80*/  IMAD R13, R44, UR7, RZ ;  /* 0x000000072c0d7c24 */ /* 0x000fe2000f8e02ff */
[----:B------:R-:W-:Y:S01]  /*0c90*/  UIMAD UR4, UR7, UR8, URZ ;  /* 0x00000008070472a4 */ /* 0x000fe2000f8e02ff */
[----:B------:R-:W-:Y:S01]  /*0ca0*/  IMAD R34, R45, 0x2, R32 ;  /* 0x000000022d227824 */ /* 0x000fe200078e0220 */
[----:B------:R-:W-:Y:S01]  /*0cb0*/  SHF.L.U32 R18, R17, 0x1, RZ ;  /* 0x0000000111127819 */ /* 0x000fe200000006ff */
[----:B------:R-:W-:Y:S01]  /*0cc0*/  IMAD.SHL.U32 R15, R13, 0x2, RZ ;  /* 0x000000020d0f7824 */ /* 0x000fe200078e00ff */
[----:B------:R-:W-:Y:S01]  /*0cd0*/  USHF.L.U32 UR5, UR4, 0x1, URZ ;  /* 0x0000000104057899 */ /* 0x000fe200080006ff */
[----:B------:R-:W-:Y:S01]  /*0ce0*/  IMAD R11, R11, 0x80, R20 ;  /* 0x000000800b0b7824 */ /* 0x000fe200078e0214 */
[----:B------:R-:W-:Y:S01]  /*0cf0*/  LEA R36, R45, R34, 0x1 ;  /* 0x000000222d247211 */ /* 0x000fe200078e08ff */
[----:B------:R-:W-:Y:S01]  /*0d00*/  IMAD.HI R20, R17, 0x2, RZ ;  /* 0x0000000211147827 */ /* 0x000fe200078e02ff */
[----:B----4-:R-:W-:Y:S01]  /*0d10*/  IADD3 R123, P0, P1, R18, UR14, R15 ;  /* 0x0000000e127b7c10 */ /* 0x010fe2000f91e00f */
[----:B------:R-:W0:Y:S02]  /*0d20*/  LDCU UR9, c[0x0][0x3a8] ;  /* 0x00007500ff0977ac */ /* 0x000e240008000800 */
[----:B------:R-:W-:Y:S01]  /*0d30*/  IMAD R38, R45, 0x2, R36 ;  /* 0x000000022d267824 */ /* 0x000fe200078e0224 */
[-C--:B------:R-:W-:Y:S01]  /*0d40*/  LEA R152, P3, R22, R123.reuse, 0x1 ;  /* 0x0000007b16987211 */ /* 0x080fe200078608ff */
[----:B------:R-:W-:Y:S01]  /*0d50*/  IMAD.HI R17, R13, 0x2, RZ ;  /* 0x000000020d117827 */ /* 0x000fe200078e02ff */
[----:B------:R-:W-:-:S02]  /*0d60*/  LEA R146, P4, R28, R123, 0x1 ;  /* 0x0000007b1c927211 */ /* 0x000fc400078808ff */
[----:B------:R-:W-:Y:S01]  /*0d70*/  LEA R150, P2, R24, R123, 0x1 ;  /* 0x0000007b18967211 */ /* 0x000fe200078408ff */
[----:B------:R-:W-:Y:S01]  /*0d80*/  IMAD R40, R45, 0x2, R38 ;  /* 0x000000022d287824 */ /* 0x000fe200078e0226 */
[----:B------:R-:W-:Y:S01]  /*0d90*/  IADD3.X R27, PT, PT, R20, UR15, R17, P0, P1 ;  /* 0x0000000f141b7c10 */ /* 0x000fe200087e2411 */
[----:B------:R-:W-:Y:S02]  /*0da0*/  IMAD.SHL.U32 R15, R19, 0x2, RZ ;  /* 0x00000002130f7824 */ /* 0x000fe400078e00ff */
[----:B------:R-:W-:Y:S01]  /*0db0*/  IMAD R42, R45, 0x2, R40 ;  /* 0x000000022d2a7824 */ /* 0x000fe200078e0228 */
[----:B------:R-:W-:Y:S01]  /*0dc0*/  LEA.HI.X.SX32 R153, R22, R27, 0x1, P3 ;  /* 0x0000001b16997211 */ /* 0x000fe200018f0eff */
[----:B------:R-:W-:Y:S01]  /*0dd0*/  IMAD.HI R20, R19, 0x2, RZ ;  /* 0x0000000213147827 */ /* 0x000fe200078e02ff */
[----:B---3--:R-:W-:Y:S01]  /*0de0*/  IADD3 R86, P0, P1, R15, UR5, R86 ;  /* 0x000000050f567c10 */ /* 0x008fe2000f91e056 */
[----:B------:R-:W-:Y:S01]  /*0df0*/  UIMAD.WIDE UR4, UR4, 0x2, URZ ;  /* 0x00000002040478a5 */ /* 0x000fe2000f8e02ff */
[----:B------:R-:W-:Y:S01]  /*0e00*/  LEA R148, P3, R26, R123, 0x1 ;  /* 0x0000007b1a947211 */ /* 0x000fe200078608ff */
[----:B-----5:R-:W-:Y:S01]  /*0e10*/  IMAD R15, R14, R29, RZ ;  /* 0x0000001d0e0f7224 */ /* 0x020fe200078e02ff */
[----:B------:R-:W-:Y:S01]  /*0e20*/  LEA.HI.X.SX32 R147, R28, R27, 0x1, P4 ;  /* 0x0000001b1c937211 */ /* 0x000fe200020f0eff */
[----:B------:R-:W-:Y:S01]  /*0e30*/  IMAD R44, R45, 0x2, R42 ;  /* 0x000000022d2c7824 */ /* 0x000fe200078e022a */
[----:B------:R-:W-:Y:S01]  /*0e40*/  LEA R140, P4, R34, R123, 0x1 ;  /* 0x0000007b228c7211 */ /* 0x000fe200078808ff */
[----:B------:R-:W-:Y:S01]  /*0e50*/  IMAD R17, R29, 0x4, R15 ;  /* 0x000000041d117824 */ /* 0x000fe200078e020f */
[-C--:B------:R-:W-:Y:S01]  /*0e60*/  LEA.HI.X.SX32 R151, R24, R27.reuse, 0x1, P2 ;  /* 0x0000001b18977211 */ /* 0x080fe200010f0eff */
[----:B------:R-:W-:Y:S01]  /*0e70*/  IMAD R46, R45, 0x2, R44 ;  /* 0x000000022d2e7824 */ /* 0x000fe200078e022c */
[----:B------:R-:W-:Y:S01]  /*0e80*/  LEA.HI.X.SX32 R149, R26, R27, 0x1, P3 ;  /* 0x0000001b1a957211 */ /* 0x000fe200018f0eff */
[----:B------:R-:W-:Y:S01]  /*0e90*/  IMAD R19, R29, 0x4, R17 ;  /* 0x000000041d137824 */ /* 0x000fe200078e0211 */
[-C--:B------:R-:W-:Y:S01]  /*0ea0*/  LEA R144, P2, R30, R123.reuse, 0x1 ;  /* 0x0000007b1e907211 */ /* 0x080fe200078408ff */
[----:B------:R-:W-:Y:S01]  /*0eb0*/  IMAD R48, R45, 0x2, R46 ;  /* 0x000000022d307824 */ /* 0x000fe200078e022e */
[----:B------:R-:W-:Y:S01]  /*0ec0*/  LEA R142, P3, R32, R123, 0x1 ;  /* 0x0000007b208e7211 */ /* 0x000fe200078608ff */
[----:B------:R-:W-:Y:S01]  /*0ed0*/  IMAD R13, R21, 0x20, R50 ;  /* 0x00000020150d7824 */ /* 0x000fe200078e0232 */
[----:B------:R-:W-:Y:S01]  /*0ee0*/  LEA.HI.X.SX32 R141, R34, R27, 0x1, P4 ;  /* 0x0000001b228d7211 */ /* 0x000fe200020f0eff */
[----:B------:R-:W-:Y:S01]  /*0ef0*/  IMAD R21, R29, 0x4, R19 ;  /* 0x000000041d157824 */ /* 0x000fe200078e0213 */
[----:B------:R-:W-:Y:S01]  /*0f00*/  LEA R18, R45, R48, 0x1 ;  /* 0x000000302d127211 */ /* 0x000fe200078e08ff */
[----:B------:R-:W-:Y:S01]  /*0f10*/  IMAD.MOV.U32 R156, RZ, RZ, 0x3f800000 ;  /* 0x3f800000ff9c7424 */ /* 0x000fe200078e00ff */
[----:B------:R-:W-:Y:S01]  /*0f20*/  LEA R134, P4, R40, R123, 0x1 ;  /* 0x0000007b28867211 */ /* 0x000fe200078808ff */
[----:B------:R-:W-:Y:S01]  /*0f30*/  IMAD R22, R29, 0x4, R21 ;  /* 0x000000041d167824 */ /* 0x000fe200078e0215 */
[-C--:B------:R-:W-:Y:S01]  /*0f40*/  LEA.HI.X.SX32 R145, R30, R27.reuse, 0x1, P2 ;  /* 0x0000001b1e917211 */ /* 0x080fe200010f0eff */
[----:B------:R-:W-:Y:S01]  /*0f50*/  IMAD R14, R45, 0x2, R18 ;  /* 0x000000022d0e7824 */ /* 0x000fe200078e0212 */
[----:B------:R-:W-:Y:S01]  /*0f60*/  LEA.HI.X.SX32 R143, R32, R27, 0x1, P3 ;  /* 0x0000001b208f7211 */ /* 0x000fe200018f0eff */
[----:B------:R-:W-:Y:S01]  /*0f70*/  IMAD.MOV.U32 R154, RZ, RZ, 0x3f800000 ;  /* 0x3f800000ff9a7424 */ /* 0x000fe200078e00ff */
[-C--:B------:R-:W-:Y:S01]  /*0f80*/  LEA R138, P2, R36, R123.reuse, 0x1 ;  /* 0x0000007b248a7211 */ /* 0x080fe200078408ff */
[----:B------:R-:W-:Y:S01]  /*0f90*/  IMAD.MOV.U32 R155, RZ, RZ, 0x3f800000 ;  /* 0x3f800000ff9b7424 */ /* 0x000fe200078e00ff */
[----:B------:R-:W-:-:S02]  /*0fa0*/  LEA R136, P3, R38, R123, 0x1 ;  /* 0x0000007b26887211 */ /* 0x000fc400078608ff */
[----:B------:R-:W-:Y:S02]  /*0fb0*/  CS2R R32, SRZ ;  /* 0x0000000000207805 */ /* 0x000fe4000001ff00 */
[----:B------:R-:W-:Y:S02]  /*0fc0*/  LEA.HI.X.SX32 R135, R40, R27, 0x1, P4 ;  /* 0x0000001b28877211 */ /* 0x000fe400020f0eff */
[----:B------:R-:W-:Y:S02]  /*0fd0*/  CS2R R40, SRZ ;  /* 0x0000000000287805 */ /* 0x000fe4000001ff00 */
[----:B------:R-:W-:Y:S02]  /*0fe0*/  LEA R128, P4, R46, R123, 0x1 ;  /* 0x0000007b2e807211 */ /* 0x000fe400078808ff */
[----:B------:R-:W-:Y:S02]  /*0ff0*/  CS2R R34, SRZ ;  /* 0x0000000000227805 */ /* 0x000fe4000001ff00 */
[----:B------:R-:W-:Y:S01]  /*1000*/  LEA R23, R29, R22, 0x2 ;  /* 0x000000161d177211 */ /* 0x000fe200078e10ff */
[----:B------:R-:W-:Y:S01]  /*1010*/  UMOV UR4, URZ ;  /* 0x000000ff00047c82 */ /* 0x000fe20008000000 */
[----:B------:R-:W-:-:S02]  /*1020*/  LEA.HI.X.SX32 R139, R36, R27, 0x1, P2 ;  /* 0x0000001b248b7211 */ /* 0x000fc400010f0eff */
[----:B------:R-:W-:Y:S02]  /*1030*/  CS2R R36, SRZ ;  /* 0x0000000000247805 */ /* 0x000fe4000001ff00 */
[----:B------:R-:W-:Y:S01]  /*1040*/  LEA.HI.X.SX32 R137, R38, R27, 0x1, P3 ;  /* 0x0000001b26897211 */ /* 0x000fe200018f0eff */
[----:B------:R-:W-:Y:S01]  /*1050*/  IMAD R24, R29, 0x4, R23 ;  /* 0x000000041d187824 */ /* 0x000fe200078e0217 */
[-C--:B------:R-:W-:Y:S02]  /*1060*/  LEA R132, P2, R42, R123.reuse, 0x1 ;  /* 0x0000007b2a847211 */ /* 0x080fe400078408ff */
[----:B------:R-:W-:Y:S02]  /*1070*/  CS2R R38, SRZ ;  /* 0x0000000000267805 */ /* 0x000fe4000001ff00 */
[----:B------:R-:W-:Y:S02]  /*1080*/  LEA R130, P3, R44, R123, 0x1 ;  /* 0x0000007b2c827211 */ /* 0x000fe400078608ff */
[----:B------:R-:W-:-:S02]  /*1090*/  LEA.HI.X.SX32 R129, R46, R27, 0x1, P4 ;  /* 0x0000001b2e817211 */ /* 0x000fc400020f0eff */
[----:B------:R-:W-:Y:S02]  /*10a0*/  CS2R R46, SRZ ;  /* 0x00000000002e7805 */ /* 0x000fe4000001ff00 */
[----:B------:R-:W-:Y:S02]  /*10b0*/  LEA R122, P4, R14, R123, 0x1 ;  /* 0x0000007b0e7a7211 */ /* 0x000fe400078808ff */
[-C--:B------:R-:W-:Y:S02]  /*10c0*/  LEA.HI.X.SX32 R133, R42, R27.reuse, 0x1, P2 ;  /* 0x0000001b2a857211 */ /* 0x080fe400010f0eff */
[----:B------:R-:W-:Y:S02]  /*10d0*/  CS2R R42, SRZ ;  /* 0x00000000002a7805 */ /* 0x000fe4000001ff00 */
[----:B------:R-:W-:Y:S02]  /*10e0*/  LEA.HI.X.SX32 R131, R44, R27, 0x1, P3 ;  /* 0x0000001b2c837211 */ /* 0x000fe400018f0eff */
[----:B------:R-:W-:-:S02]  /*10f0*/  CS2R R44, SRZ ;  /* 0x00000000002c7805 */ /* 0x000fc4000001ff00 */
[-C--:B------:R-:W-:Y:S02]  /*1100*/  LEA R126, P2, R48, R123.reuse, 0x1 ;  /* 0x0000007b307e7211 */ /* 0x080fe400078408ff */
[----:B------:R-:W-:Y:S02]  /*1110*/  LEA R124, P3, R18, R123, 0x1 ;  /* 0x0000007b127c7211 */ /* 0x000fe400078608ff */
[-C--:B------:R-:W-:Y:S01]  /*1120*/  LEA.HI.X.SX32 R123, R14, R27.reuse, 0x1, P4 ;  /* 0x0000001b0e7b7211 */ /* 0x080fe200020f0eff */
[C---:B------:R-:W-:Y:S01]  /*1130*/  IMAD R14, R29.reuse, 0x4, R24 ;  /* 0x000000041d0e7824 */ /* 0x040fe200078e0218 */
[----:B------:R-:W-:Y:S01]  /*1140*/  IADD3.X R26, PT, PT, R20, UR5, R87, P0, P1 ;  /* 0x00000005141a7c10 */ /* 0x000fe200087e2457 */
[----:B------:R-:W-:Y:S01]  /*1150*/  UMOV UR5, URZ ;  /* 0x000000ff00057c82 */ /* 0x000fe20008000000 */
[----:B------:R-:W-:Y:S01]  /*1160*/  LEA.HI.X.SX32 R125, R18, R27, 0x1, P3 ;  /* 0x0000001b127d7211 */ /* 0x000fe200018f0eff */
[----:B------:R-:W-:Y:S01]  /*1170*/  IMAD R18, R29, 0x4, R14 ;  /* 0x000000041d127824 */ /* 0x000fe200078e020e */
[----:B------:R-:W-:-:S02]  /*1180*/  LEA R120, P0, R15, R86, 0x1 ;  /* 0x000000560f787211 */ /* 0x000fc400078008ff */
[----:B------:R-:W-:Y:S02]  /*1190*/  LEA R118, P1, R17, R86, 0x1 ;  /* 0x0000005611767211 */ /* 0x000fe400078208ff */
[-C--:B------:R-:W-:Y:S01]  /*11a0*/  LEA.HI.X.SX32 R121, R15, R26.reuse, 0x1, P0 ;  /* 0x0000001a0f797211 */ /* 0x080fe200000f0eff */
[----:B------:R-:W-:Y:S01]  /*11b0*/  IMAD R15, R29, 0x4, R18 ;  /* 0x000000041d0f7824 */ /* 0x000fe200078e0212 */
[----:B------:R-:W-:Y:S02]  /*11c0*/  LEA.HI.X.SX32 R127, R48, R27, 0x1, P2 ;  /* 0x0000001b307f7211 */ /* 0x000fe400010f0eff */
[----:B------:R-:W-:Y:S01]  /*11d0*/  LEA.HI.X.SX32 R119, R17, R26, 0x1, P1 ;  /* 0x0000001a11777211 */ /* 0x000fe200008f0eff */
[----:B------:R-:W-:Y:S01]  /*11e0*/  IMAD R17, R29, 0x4, R15 ;  /* 0x000000041d117824 */ /* 0x000fe200078e020f */
[-C--:B------:R-:W-:Y:S02]  /*11f0*/  LEA R114, P2, R19, R86.reuse, 0x1 ;  /* 0x0000005613727211 */ /* 0x080fe400078408ff */
[----:B------:R-:W-:-:S02]  /*1200*/  LEA R110, P1, R22, R86, 0x1 ;  /* 0x00000056166e7211 */ /* 0x000fc400078208ff */
[----:B------:R-:W-:Y:S02]  /*1210*/  LEA.HI.X.SX32 R115, R19, R26, 0x1, P2 ;  /* 0x0000001a13737211 */ /* 0x000fe400010f0eff */
[----:B------:R-:W-:Y:S02]  /*1220*/  LEA R19, R29, R17, 0x2 ;  /* 0x000000111d137211 */ /* 0x000fe400078e10ff */
[-C--:B------:R-:W-:Y:S02]  /*1230*/  LEA R112, P0, R21, R86.reuse, 0x1 ;  /* 0x0000005615707211 */ /* 0x080fe400078008ff */
[----:B------:R-:W-:Y:S01]  /*1240*/  LEA R108, P2, R23, R86, 0x1 ;  /* 0x00000056176c7211 */ /* 0x000fe200078408ff */
[----:B------:R-:W-:Y:S01]  /*1250*/  IMAD R20, R29, 0x4, R19 ;  /* 0x000000041d147824 */ /* 0x000fe200078e0213 */
[----:B------:R-:W-:Y:S01]  /*1260*/  LEA.HI.X.SX32 R111, R22, R26, 0x1, P1 ;  /* 0x0000001a166f7211 */ /* 0x000fe200008f0eff */
[----:B------:R-:W-:Y:S01]  /*1270*/  IMAD.MOV.U32 R22, RZ, RZ, RZ ;  /* 0x000000ffff167224 */ /* 0x000fe200078e00ff */
[----:B------:R-:W-:-:S02]  /*1280*/  LEA R104, P1, R14, R86, 0x1 ;  /* 0x000000560e687211 */ /* 0x000fc400078208ff */
[-C--:B------:R-:W-:Y:S02]  /*1290*/  LEA.HI.X.SX32 R113, R21, R26.reuse, 0x1, P0 ;  /* 0x0000001a15717211 */ /* 0x080fe400000f0eff */
[----:B------:R-:W-:Y:S02]  /*12a0*/  LEA.HI.X.SX32 R109, R23, R26, 0x1, P2 ;  /* 0x0000001a176d7211 */ /* 0x000fe400010f0eff */
[-C--:B------:R-:W-:Y:S02]  /*12b0*/  LEA R106, P0, R24, R86.reuse, 0x1 ;  /* 0x00000056186a7211 */ /* 0x080fe400078008ff */
[----:B------:R-:W-:Y:S02]  /*12c0*/  LEA R100, P2, R18, R86, 0x1 ;  /* 0x0000005612647211 */ /* 0x000fe400078408ff */
[-C--:B------:R-:W-:Y:S01]  /*12d0*/  LEA.HI.X.SX32 R105, R14, R26.reuse, 0x1, P1 ;  /* 0x0000001a0e697211 */ /* 0x080fe200008f0eff */
[----:B------:R-:W-:Y:S01]  /*12e0*/  IMAD R14, R29, 0x4, R20 ;  /* 0x000000041d0e7824 */ /* 0x000fe200078e0214 */
[----:B------:R-:W-:-:S02]  /*12f0*/  LEA.HI.X.SX32 R107, R24, R26, 0x1, P0 ;  /* 0x0000001a186b7211 */ /* 0x000fc400000f0eff */
[----:B------:R-:W-:Y:S01]  /*1300*/  LEA.HI.X.SX32 R101, R18, R26, 0x1, P2 ;  /* 0x0000001a12657211 */ /* 0x000fe200010f0eff */
[----:B------:R-:W-:Y:S01]  /*1310*/  IMAD R18, R29, 0x4, R14 ;  /* 0x000000041d127824 */ /* 0x000fe200078e020e */
[-C--:B------:R-:W-:Y:S02]  /*1320*/  LEA R98, P0, R15, R86.reuse, 0x1 ;  /* 0x000000560f627211 */ /* 0x080fe400078008ff */
[-C--:B------:R-:W-:Y:S02]  /*1330*/  LEA R96, P1, R17, R86.reuse, 0x1 ;  /* 0x0000005611607211 */ /* 0x080fe400078208ff */
[----:B------:R-:W-:Y:S02]  /*1340*/  LEA R94, P2, R19, R86, 0x1 ;  /* 0x00000056135e7211 */ /* 0x000fe400078408ff */
[-C--:B------:R-:W-:Y:S01]  /*1350*/  LEA.HI.X.SX32 R99, R15, R26.reuse, 0x1, P0 ;  /* 0x0000001a0f637211 */ /* 0x080fe200000f0eff */
[----:B------:R-:W-:Y:S01]  /*1360*/  IMAD R15, R29, 0x4, R18 ;  /* 0x000000041d0f7824 */ /* 0x000fe200078e0212 */
[----:B------:R-:W-:-:S02]  /*1370*/  LEA.HI.X.SX32 R97, R17, R26, 0x1, P1 ;  /* 0x0000001a11617211 */ /* 0x000fc400008f0eff */
[----:B------:R-:W-:Y:S02]  /*1380*/  LEA.HI.X.SX32 R95, R19, R26, 0x1, P2 ;  /* 0x0000001a135f7211 */ /* 0x000fe400010f0eff */
[-C--:B------:R-:W-:Y:S02]  /*1390*/  LEA R92, P0, R20, R86.reuse, 0x1 ;  /* 0x00000056145c7211 */ /* 0x080fe400078008ff */
[-C--:B------:R-:W-:Y:S02]  /*13a0*/  LEA R90, P1, R14, R86.reuse, 0x1 ;  /* 0x000000560e5a7211 */ /* 0x080fe400078208ff */
[-C--:B------:R-:W-:Y:S02]  /*13b0*/  LEA R88, P2, R18, R86.reuse, 0x1 ;  /* 0x0000005612587211 */ /* 0x080fe400078408ff */
[----:B------:R-:W-:Y:S02]  /*13c0*/  LEA R86, P3, R15, R86, 0x1 ;  /* 0x000000560f567211 */ /* 0x000fe400078608ff */
[----:B------:R-:W-:-:S02]  /*13d0*/  LEA.HI.X.SX32 R93, R20, R26, 0x1, P0 ;  /* 0x0000001a145d7211 */ /* 0x000fc400000f0eff */
[-C--:B------:R-:W-:Y:S02]  /*13e0*/  LEA.HI.X.SX32 R91, R14, R26.reuse, 0x1, P1 ;  /* 0x0000001a0e5b7211 */ /* 0x080fe400008f0eff */
[-C--:B------:R-:W-:Y:S02]  /*13f0*/  LEA.HI.X.SX32 R89, R18, R26.reuse, 0x1, P2 ;  /* 0x0000001a12597211 */ /* 0x080fe400010f0eff */
[----:B------:R-:W-:Y:S02]  /*1400*/  LEA.HI.X.SX32 R87, R15, R26, 0x1, P3 ;  /* 0x0000001a0f577211 */ /* 0x000fe400018f0eff */
[C---:B------:R-:W-:Y:S02]  /*1410*/  LEA.HI R28, R4.reuse, 0x18, RZ, 0x1e ;  /* 0x00000018041c7811 */ /* 0x040fe400078ff0ff */
[C---:B------:R-:W-:Y:S02]  /*1420*/  LEA.HI R20, R4.reuse, 0x10, RZ, 0x1e ;  /* 0x0000001004147811 */ /* 0x040fe400078ff0ff */
[C---:B------:R-:W-:Y:S01]  /*1430*/  LEA.HI R26, R4.reuse, 0x8, RZ, 0x1e ;  /* 0x00000008041a7811 */ /* 0x040fe200078ff0ff */
[C---:B------:R-:W-:Y:S01]  /*1440*/  IMAD.IADD R23, R25.reuse, 0x1, R28 ;  /* 0x0000000119177824 */ /* 0x040fe200078e021c */
[C---:B------:R-:W-:Y:S01]  /*1450*/  LEA.HI R14, R4.reuse, R25, RZ, 0x1e ;  /* 0x00000019040e7211 */ /* 0x040fe200078ff0ff */
[C---:B------:R-:W-:Y:S01]  /*1460*/  IMAD.IADD R24, R25.reuse, 0x1, R20 ;  /* 0x0000000119187824 */ /* 0x040fe200078e0214 */
[----:B------:R-:W-:Y:S01]  /*1470*/  LEA R15, R4, UR6, 0x2 ;  /* 0x00000006040f7c11 */ /* 0x000fe2000f8e10ff */
[----:B------:R-:W-:Y:S01]  /*1480*/  IMAD.IADD R25, R25, 0x1, R26 ;  /* 0x0000000119197824 */ /* 0x000fe200078e021a */
[----:B------:R-:W-:-:S02]  /*1490*/  SHF.R.U32.HI R4, RZ, 0x3, R16 ;  /* 0x00000003ff047819 */ /* 0x000fc40000011610 */
[----:B------:R-:W-:Y:S02]  /*14a0*/  LEA R26, R26, UR6, 0x4 ;  /* 0x000000061a1a7c11 */ /* 0x000fe4000f8e20ff */
[----:B------:R-:W-:Y:S02]  /*14b0*/  LOP3.LUT R4, R4, 0xc, RZ, 0xc0, !PT ;  /* 0x0000000c04047812 */ /* 0x000fe400078ec0ff */
[----:B------:R-:W-:Y:S02]  /*14c0*/  LEA R27, R20, UR6, 0x4 ;  /* 0x00000006141b7c11 */ /* 0x000fe4000f8e20ff */
[----:B------:R-:W-:Y:S01]  /*14d0*/  LEA R28, R28, UR6, 0x4 ;  /* 0x000000061c1c7c11 */ /* 0x000fe2000f8e20ff */
[C---:B------:R-:W-:Y:S01]  /*14e0*/  IMAD.IADD R30, R4.reuse, 0x1, R26 ;  /* 0x00000001041e7824 */ /* 0x040fe200078e021a */
[----:B------:R-:W-:Y:S01]  /*14f0*/  IADD3 R29, PT, PT, R15, R4, RZ ;  /* 0x000000040f1d7210 */ /* 0x000fe20007ffe0ff */
[----:B------:R-:W-:Y:S01]  /*1500*/  IMAD.IADD R31, R4, 0x1, R27 ;  /* 0x00000001041f7824 */ /* 0x000fe200078e021b */
[----:B------:R-:W-:Y:S01]  /*1510*/  LEA R16, R16, UR6, 0x2 ;  /* 0x0000000610107c11 */ /* 0x000fe2000f8e10ff */
[----:B------:R-:W-:Y:S01]  /*1520*/  IMAD.IADD R80, R4, 0x1, R28 ;  /* 0x0000000104507824 */ /* 0x000fe200078e021c */
[----:B------:R-:W-:-:S02]  /*1530*/  LOP3.LUT R17, R83, 0x40, RZ, 0x3c, !PT ;  /* 0x0000004053117812 */ /* 0x000fc400078e3cff */
[----:B------:R-:W-:Y:S02]  /*1540*/  LOP3.LUT R18, R83, 0x60, RZ, 0x3c, !PT ;  /* 0x0000006053127812 */ /* 0x000fe400078e3cff */
[----:B------:R-:W-:Y:S02]  /*1550*/  MOV R21, RZ ;  /* 0x000000ff00157202 */ /* 0x000fe40000000f00 */
[----:B------:R-:W-:Y:S02]  /*1560*/  LOP3.LUT R20, R12, 0x20, RZ, 0x3c, !PT ;  /* 0x000000200c147812 */ /* 0x000fe400078e3cff */
[----:B------:R-:W-:Y:S02]  /*1570*/  LOP3.LUT R19, R13, 0x20, RZ, 0x3c, !PT ;  /* 0x000000200d137812 */ /* 0x000fe400078e3cff */
[----:B0-----:R-:W-:-:S07]  /*1580*/  LOP3.LUT R4, R11, 0x40, RZ, 0x3c, !PT ;  /* 0x000000400b047812 */ /* 0x001fce00078e3cff */
.L_x_1:
[----:B------:R-:W-:-:S04]  /*1590*/  IMAD.WIDE R48, R21, 0x2, R152 ;  /* 0x0000000215307825 */ /* 0x000fc800078e0298 */
[C---:B------:R-:W-:Y:S01]  /*15a0*/  IMAD.WIDE R66, R21.reuse, 0x2, R150 ;  /* 0x0000000215427825 */ /* 0x040fe200078e0296 */
[----:B------:R0:W2:Y:S03]  /*15b0*/  LDG.E.U16 R68, desc[UR10][R48.64] ;  /* 0x0000000a30447981 */ /* 0x0000a6000c1e1500 */
[C---:B------:R-:W-:Y:S01]  /*15c0*/  IMAD.WIDE R64, R21.reuse, 0x2, R148 ;  /* 0x0000000215407825 */ /* 0x040fe200078e0294 */
[----:B------:R-:W3:Y:S03]  /*15d0*/  LDG.E.U16 R69, desc[UR10][R66.64] ;  /* 0x0000000a42457981 */ /* 0x000ee6000c1e1500 */
[C---:B------:R-:W-:Y:S01]  /*15e0*/  IMAD.WIDE R60, R21.reuse, 0x2, R142 ;  /* 0x00000002153c7825 */ /* 0x040fe200078e028e */
[----:B------:R-:W4:Y:S03]  /*15f0*/  LDG.E.U16 R70, desc[UR10][R64.64] ;  /* 0x0000000a40467981 */ /* 0x000f26000c1e1500 */
[C---:B------:R-:W-:Y:S01]  /*1600*/  IMAD.WIDE R62, R21.reuse, 0x2, R144 ;  /* 0x00000002153e7825 */ /* 0x040fe200078e0290 */
[----:B------:R1:W5:Y:S03]  /*1610*/  LDG.E.U16 R71, desc[UR10][R60.64] ;  /* 0x0000000a3c477981 */ /* 0x000366000c1e1500 */
[C---:B------:R-:W-:Y:S01]  /*1620*/  IMAD.WIDE R58, R21.reuse, 0x2, R140 ;  /* 0x00000002153a7825 */ /* 0x040fe200078e028c */
[----:B------:R0:W3:Y:S03]  /*1630*/  LDG.E.U16 R72, desc[UR10][R62.64] ;  /* 0x0000000a3e487981 */ /* 0x0000e6000c1e1500 */
[C---:B------:R-:W-:Y:S01]  /*1640*/  IMAD.WIDE R56, R21.reuse, 0x2, R136 ;  /* 0x0000000215387825 */ /* 0x040fe200078e0288 */
[----:B------:R0:W4:Y:S03]  /*1650*/  LDG.E.U16 R74, desc[UR10][R58.64] ;  /* 0x0000000a3a4a7981 */ /* 0x000126000c1e1500 */
[----:B------:R-:W-:-:S02]  /*1660*/  IMAD.WIDE R50, R21, 0x2, R128 ;  /* 0x0000000215327825 */ /* 0x000fc400078e0280 */
[----:B------:R-:W4:Y:S02]  /*1670*/  LDG.E.U16 R56, desc[UR10][R56.64] ;  /* 0x0000000a38387981 */ /* 0x000f24000c1e1500 */
[C---:B------:R-:W-:Y:S02]  /*1680*/  IMAD.WIDE R54, R21.reuse, 0x2, R134 ;  /* 0x0000000215367825 */ /* 0x040fe400078e0286 */
[----:B------:R-:W5:Y:S02]  /*1690*/  LDG.E.U16 R50, desc[UR10][R50.64] ;  /* 0x0000000a32327981 */ /* 0x000f64000c1e1500 */
[C---:B0-----:R-:W-:Y:S02]  /*16a0*/  IMAD.WIDE R48, R21.reuse, 0x2, R126 ;  /* 0x0000000215307825 */ /* 0x041fe400078e027e */
[----:B------:R-:W5:Y:S02]  /*16b0*/  LDG.E.U16 R55, desc[UR10][R54.64] ;  /* 0x0000000a36377981 */ /* 0x000f64000c1e1500 */
[----:B------:R-:W-:-:S02]  /*16c0*/  IMAD.WIDE R52, R21, 0x2, R132 ;  /* 0x0000000215347825 */ /* 0x000fc400078e0284 */
[----:B------:R-:W5:Y:S02]  /*16d0*/  LDG.E.U16 R49, desc[UR10][R48.64] ;  /* 0x0000000a30317981 */ /* 0x000f64000c1e1500 */
[C---:B-1----:R-:W-:Y:S02]  /*16e0*/  IMAD.WIDE R60, R21.reuse, 0x2, R124 ;  /* 0x00000002153c7825 */ /* 0x042fe400078e027c */
[----:B------:R-:W5:Y:S02]  /*16f0*/  LDG.E.U16 R52, desc[UR10][R52.64] ;  /* 0x0000000a34347981 */ /* 0x000f64000c1e1500 */
[C---:B------:R-:W-:Y:S02]  /*1700*/  IMAD.WIDE R66, R21.reuse, 0x2, R146 ;  /* 0x0000000215427825 */ /* 0x040fe400078e0292 */
[----:B------:R-:W5:Y:S02]  /*1710*/  LDG.E.U16 R76, desc[UR10][R60.64] ;  /* 0x0000000a3c4c7981 */ /* 0x000f64000c1e1500 */
[----:B------:R-:W-:-:S02]  /*1720*/  IMAD.WIDE R64, R21, 0x2, R138 ;  /* 0x0000000215407825 */ /* 0x000fc400078e028a */
[----:B------:R-:W5:Y:S02]  /*1730*/  LDG.E.U16 R67, desc[UR10][R66.64] ;  /* 0x0000000a42437981 */ /* 0x000f64000c1e1500 */
[C---:B------:R-:W-:Y:S02]  /*1740*/  IMAD.WIDE R62, R21.reuse, 0x2, R130 ;  /* 0x00000002153e7825 */ /* 0x040fe400078e0282 */
[----:B------:R-:W5:Y:S02]  /*1750*/  LDG.E.U16 R65, desc[UR10][R64.64] ;  /* 0x0000000a40417981 */ /* 0x000f64000c1e1500 */
[----:B------:R-:W-:Y:S02]  /*1760*/  IMAD.WIDE R58, R21, 0x2, R122 ;  /* 0x00000002153a7825 */ /* 0x000fe400078e027a */
[----:B------:R-:W5:Y:S04]  /*1770*/  LDG.E.U16 R73, desc[UR10][R62.64] ;  /* 0x0000000a3e497981 */ /* 0x000f68000c1e1500 */
[----:B------:R-:W5:Y:S01]  /*1780*/  LDG.E.U16 R75, desc[UR10][R58.64] ;  /* 0x0000000a3a4b7981 */ /* 0x000f62000c1e1500 */
[----:B------:R-:W-:Y:S06]  /*1790*/  BAR.SYNC.DEFER_BLOCKING 0x0 ;  /* 0x0000000000007b1d */ /* 0x000fec0000010000 */
[----:B--2---:R-:W-:Y:S04]  /*17a0*/  STS.U16 [R83+UR6+0x1000], R68 ;  /* 0x0010004453007988 */ /* 0x004fe80008000406 */
[----:B---3--:R-:W-:Y:S04]  /*17b0*/  STS.U16 [R83+UR6+0x1400], R72 ;  /* 0x0014004853007988 */ /* 0x008fe80008000406 */
[----:B----4-:R-:W-:Y:S04]  /*17c0*/  STS.U16 [R83+UR6+0x1800], R56 ;  /* 0x0018003853007988 */ /* 0x010fe80008000406 */
[----:B-----5:R-:W-:Y:S04]  /*17d0*/  STS.U16 [R83+UR6+0x1c00], R50 ;  /* 0x001c003253007988 */ /* 0x020fe80008000406 */
[----:B------:R-:W-:Y:S04]  /*17e0*/  STS.U16 [R82+UR6+0x1100], R69 ;  /* 0x0011004552007988 */ /* 0x000fe80008000406 */
        /* <DEDUP_REMOVED lines=10> */
[----:B------:R-:W-:Y:S01]  /*1890*/  STS.U16 [R18+UR6+0x1f00], R75 ;  /* 0x001f004b12007988 */ /* 0x000fe20008000406 */
[----:B------:R-:W-:Y:S06]  /*18a0*/  BAR.SYNC.DEFER_BLOCKING 0x0 ;  /* 0x0000000000007b1d */ /* 0x000fec0000010000 */
[----:B------:R-:W-:Y:S04]  /*18b0*/  LDSM.16.MT88.4 R60, [R13+UR6] ;  /* 0x000000060d3c783b */ /* 0x000fe80008004200 */
[----:B------:R-:W0:Y:S04]  /*18c0*/  LDSM.16.M88.4 R48, [R11+UR6+0x1000] ;  /* 0x001000060b30783b */ /* 0x000e280008000200 */
[----:B------:R-:W-:Y:S04]  /*18d0*/  LDSM.16.MT88.4 R56, [R13+UR6+0x400] ;  /* 0x000400060d38783b */ /* 0x000fe80008004200 */
[----:B------:R-:W1:Y:S04]  /*18e0*/  LDSM.16.MT88.4 R68, [R19+UR6] ;  /* 0x000000061344783b */ /* 0x000e680008004200 */
[----:B------:R-:W2:Y:S04]  /*18f0*/  LDSM.16.MT88.4 R52, [R19+UR6+0x400] ;  /* 0x000400061334783b */ /* 0x000ea80008004200 */
[----:B------:R-:W-:Y:S04]  /*1900*/  LDSM.16.M88.4 R64, [R4+UR6+0x1000] ;  /* 0x001000060440783b */ /* 0x000fe80008000200 */
[----:B------:R-:W3:Y:S04]  /*1910*/  LDSM.16.MT88.4 R72, [R19+UR6+0x800] ;  /* 0x000800061348783b */ /* 0x000ee80008004200 */
[----:B------:R-:W-:Y:S01]  /*1920*/  LDSM.16.MT88.4 R76, [R13+UR6+0xc00] ;  /* 0x000c00060d4c783b */ /* 0x000fe20008004200 */
[-C--:B0-----:R-:W-:Y:S08]  /*1930*/  HMMA.16816.F32 R60, R60, R48.reuse, RZ ;  /* 0x000000303c3c723c */ /* 0x081ff000000018ff */
[----:B-1----:R-:W-:-:S12]  /*1940*/  HMMA.16816.F32 R68, R68, R48, RZ ;  /* 0x000000304444723c */ /* 0x002fd800000018ff */
[-C--:B------:R-:W-:Y:S01]  /*1950*/  HMMA.16816.F32 R56, R56, R50.reuse, R60 ;  /* 0x000000323838723c */ /* 0x080fe2000000183c */
[----:B------:R-:W0:Y:S07]  /*1960*/  LDSM.16.MT88.4 R60, [R13+UR6+0x800] ;  /* 0x000800060d3c783b */ /* 0x000e2e0008004200 */
[----:B--2---:R-:W-:Y:S01]  /*1970*/  HMMA.16816.F32 R52, R52, R50, R68 ;  /* 0x000000323434723c */ /* 0x004fe20000001844 */
[----:B------:R-:W1:-:S15]  /*1980*/  LDSM.16.MT88.4 R48, [R19+UR6+0xc00] ;  /* 0x000c00061330783b */ /* 0x000e5e0008004200 */
[----:B------:R-:W-:-:S04]  /*1990*/  NOP ;  /* 0x0000000000007918 */ /* 0x000fc80000000000 */
[-C--:B---3--:R-:W-:Y:S08]  /*19a0*/  HMMA.16816.F32 R52, R72, R64.reuse, R52 ;  /* 0x000000404834723c */ /* 0x088ff00000001834 */
[----:B0-----:R-:W-:Y:S01]  /*19b0*/  HMMA.16816.F32 R56, R60, R64, R56 ;  /* 0x000000403c38723c */ /* 0x001fe20000001838 */
[----:B------:R-:W-:Y:S01]  /*19c0*/  BAR.SYNC.DEFER_BLOCKING 0x0 ;  /* 0x0000000000007b1d */ /* 0x000fe20000010000 */
[----:B------:R-:W-:-:S10]  /*19d0*/  IADD3 R60, P0, PT, R8, UR4, RZ ;  /* 0x00000004083c7c10 */ /* 0x000fd4000ff1e0ff */
[-C--:B-1----:R-:W-:Y:S08]  /*19e0*/  HMMA.16816.F32 R48, R48, R66.reuse, R52 ;  /* 0x000000423030723c */ /* 0x082ff00000001834 */
[----:B------:R-:W-:Y:S01]  /*19f0*/  HMMA.16816.F32 R56, R76, R66, R56 ;  /* 0x000000424c38723c */ /* 0x000fe20000001838 */
[----:B------:R-:W-:Y:S01]  /*1a00*/  IMAD.X R54, RZ, RZ, UR5, P0 ;  /* 0x00000005ff367e24 */ /* 0x000fe200080e06ff */
[----:B------:R-:W-:-:S02]  /*1a10*/  ISETP.GT.U32.AND P2, PT, R60, R14, PT ;  /* 0x0000000e3c00720c */ /* 0x000fc40003f44070 */
[C---:B------:R-:W-:Y:S02]  /*1a20*/  ISETP.GE.U32.AND P1, PT, R60.reuse, R14, PT ;  /* 0x0000000e3c00720c */ /* 0x040fe40003f26070 */
[----:B------:R-:W-:Y:S02]  /*1a30*/  ISETP.GT.U32.AND P4, PT, R60, R25, PT ;  /* 0x000000193c00720c */ /* 0x000fe40003f84070 */
[C---:B------:R-:W-:Y:S02]  /*1a40*/  ISETP.GT.U32.AND.EX P2, PT, R54.reuse, RZ, PT, P2 ;  /* 0x000000ff3600720c */ /* 0x040fe40003f44120 */
[C---:B------:R-:W-:Y:S02]  /*1a50*/  ISETP.GE.U32.AND.EX P1, PT, R54.reuse, RZ, PT, P1 ;  /* 0x000000ff3600720c */ /* 0x040fe40003f26110 */
[----:B------:R-:W-:-:S07]  /*1a60*/  ISETP.GT.U32.AND.EX P4, PT, R54, RZ, PT, P4 ;  /* 0x000000ff3600720c */ /* 0x000fce0003f84140 */
[----:B------:R-:W-:Y:S01]  /*1a70*/  FMUL R52, R56, UR9 ;  /* 0x0000000938347c20 */ /* 0x000fe20008400000 */
[----:B------:R-:W-:Y:S01]  /*1a80*/  FMUL R53, R57, UR9 ;  /* 0x0000000939357c20 */ /* 0x000fe20008400000 */
[----:B------:R-:W-:Y:S01]  /*1a90*/  FMUL R55, R58, UR9 ;  /* 0x000000093a377c20 */ /* 0x000fe20008400000 */
[----:B------:R-:W-:Y:S02]  /*1aa0*/  ISETP.GE.U32.AND P3, PT, R60, R25, PT ;  /* 0x000000193c00720c */ /* 0x000fe40003f66070 */
[----:B------:R-:W-:Y:S02]  /*1ab0*/  FSEL R52, R52, -INF , !P2 ;  /* 0xff80000034347808 */ /* 0x000fe40005000000 */
[----:B------:R-:W-:Y:S02]  /*1ac0*/  FSEL R53, R53, -INF , !P1 ;  /* 0xff80000035357808 */ /* 0x000fe40004800000 */
[----:B------:R-:W-:Y:S02]  /*1ad0*/  FSEL R55, R55, -INF , !P4 ;  /* 0xff80000037377808 */ /* 0x000fe40006000000 */
[----:B------:R-:W-:-:S02]  /*1ae0*/  ISETP.GT.U32.AND P0, PT, R60, R24, PT ;  /* 0x000000183c00720c */ /* 0x000fc40003f04070 */
[C---:B------:R-:W-:Y:S02]  /*1af0*/  ISETP.GE.U32.AND P2, PT, R60.reuse, R24, PT ;  /* 0x000000183c00720c */ /* 0x040fe40003f46070 */
[CC--:B------:R-:W-:Y:S02]  /*1b00*/  ISETP.GT.U32.AND P1, PT, R60.reuse, R23.reuse, PT ;  /* 0x000000173c00720c */ /* 0x0c0fe40003f24070 */
[----:B------:R-:W-:Y:S02]  /*1b10*/  ISETP.GE.U32.AND P4, PT, R60, R23, PT ;  /* 0x000000173c00720c */ /* 0x000fe40003f86070 */
[C---:B------:R-:W-:Y:S02]  /*1b20*/  ISETP.GE.U32.AND.EX P3, PT, R54.reuse, RZ, PT, P3 ;  /* 0x000000ff3600720c */ /* 0x040fe40003f66130 */
[C---:B------:R-:W-:Y:S02]  /*1b30*/  ISETP.GT.U32.AND.EX P0, PT, R54.reuse, RZ, PT, P0 ;  /* 0x000000ff3600720c */ /* 0x040fe40003f04100 */
[----:B------:R-:W-:-:S02]  /*1b40*/  ISETP.GE.U32.AND.EX P2, PT, R54, RZ, PT, P2 ;  /* 0x000000ff3600720c */ /* 0x000fc40003f46120 */
[C---:B------:R-:W-:Y:S02]  /*1b50*/  ISETP.GT.U32.AND.EX P1, PT, R54.reuse, RZ, PT, P1 ;  /* 0x000000ff3600720c */ /* 0x040fe40003f24110 */
[----:B------:R-:W-:Y:S01]  /*1b60*/  ISETP.GE.U32.AND.EX P4, PT, R54, RZ, PT, P4 ;  /* 0x000000ff3600720c */ /* 0x000fe20003f86140 */
[----:B------:R-:W-:Y:S01]  /*1b70*/  FMUL R54, R59, UR9 ;  /* 0x000000093b367c20 */ /* 0x000fe20008400000 */
[----:B------:R-:W-:Y:S01]  /*1b80*/  FMUL R48, R48, UR9 ;  /* 0x0000000930307c20 */ /* 0x000fe20008400000 */
[----:B------:R-:W-:Y:S01]  /*1b90*/  FMUL R49, R49, UR9 ;  /* 0x0000000931317c20 */ /* 0x000fe20008400000 */
[----:B------:R-:W-:Y:S01]  /*1ba0*/  FMUL R50, R50, UR9 ;  /* 0x0000000932327c20 */ /* 0x000fe20008400000 */
[----:B------:R-:W-:Y:S01]  /*1bb0*/  FMUL R56, R51, UR9 ;  /* 0x0000000933387c20 */ /* 0x000fe20008400000 */
[----:B------:R-:W-:Y:S02]  /*1bc0*/  FSEL R54, R54, -INF , !P3 ;  /* 0xff80000036367808 */ /* 0x000fe40005800000 */
[----:B------:R-:W-:-:S02]  /*1bd0*/  FSEL R51, R48, -INF , !P0 ;  /* 0xff80000030337808 */ /* 0x000fc40004000000 */
[----:B------:R-:W-:Y:S02]  /*1be0*/  FSEL R49, R49, -INF , !P2 ;  /* 0xff80000031317808 */ /* 0x000fe40005000000 */
[----:B------:R-:W-:Y:S02]  /*1bf0*/  FSEL R50, R50, -INF , !P1 ;  /* 0xff80000032327808 */ /* 0x000fe40004800000 */
[----:B------:R-:W-:Y:S02]  /*1c00*/  FSEL R48, R56, -INF , !P4 ;  /* 0xff80000038307808 */ /* 0x000fe40006000000 */
[----:B------:R-:W-:Y:S02]  /*1c10*/  FMNMX R56, R52, R53, !PT ;  /* 0x0000003534387209 */ /* 0x000fe40007800000 */
[----:B------:R-:W-:Y:S02]  /*1c20*/  FMNMX R57, R55, R54, !PT ;  /* 0x0000003637397209 */ /* 0x000fe40007800000 */
[----:B------:R-:W-:-:S02]  /*1c30*/  FMNMX R58, R51, R49, !PT ;  /* 0x00000031333a7209 */ /* 0x000fc40007800000 */
[----:B------:R-:W-:Y:S01]  /*1c40*/  FMNMX R59, R50, R48, !PT ;  /* 0x00000030323b7209 */ /* 0x000fe20007800000 */
[----:B------:R-:W0:Y:S04]  /*1c50*/  SHFL.BFLY PT, R61, R56, 0x2, 0x1f ;  /* 0x0c401f00383d7f89 */ /* 0x000e2800000e0000 */
[----:B------:R-:W1:Y:S04]  /*1c60*/  SHFL.BFLY PT, R60, R57, 0x2, 0x1f ;  /* 0x0c401f00393c7f89 */ /* 0x000e6800000e0000 */
[----:B------:R-:W2:Y:S04]  /*1c70*/  SHFL.BFLY PT, R63, R58, 0x2, 0x1f ;  /* 0x0c401f003a3f7f89 */ /* 0x000ea800000e0000 */
[----:B------:R-:W3:Y:S01]  /*1c80*/  SHFL.BFLY PT, R66, R59, 0x2, 0x1f ;  /* 0x0c401f003b427f89 */ /* 0x000ee200000e0000 */
[----:B0-----:R-:W-:-:S02]  /*1c90*/  FMNMX R61, R56, R61, !PT ;  /* 0x0000003d383d7209 */ /* 0x001fc40007800000 */
[----:B-1----:R-:W-:Y:S02]  /*1ca0*/  FMNMX R62, R57, R60, !PT ;  /* 0x0000003c393e7209 */ /* 0x002fe40007800000 */
[----:B--2---:R-:W-:Y:S01]  /*1cb0*/  FMNMX R64, R58, R63, !PT ;  /* 0x0000003f3a407209 */ /* 0x004fe20007800000 */
[----:B------:R-:W0:Y:S01]  /*1cc0*/  SHFL.BFLY PT, R60, R61, 0x1, 0x1f ;  /* 0x0c201f003d3c7f89 */ /* 0x000e2200000e0000 */
[----:B---3--:R-:W-:-:S03]  /*1cd0*/  FMNMX R66, R59, R66, !PT ;  /* 0x000000423b427209 */ /* 0x008fc60007800000 */
[----:B------:R-:W1:Y:S04]  /*1ce0*/  SHFL.BFLY PT, R63, R62, 0x1, 0x1f ;  /* 0x0c201f003e3f7f89 */ /* 0x000e6800000e0000 */
[----:B------:R-:W2:Y:S04]  /*1cf0*/  SHFL.BFLY PT, R65, R64, 0x1, 0x1f ;  /* 0x0c201f0040417f89 */ /* 0x000ea800000e0000 */
[----:B------:R-:W3:Y:S01]  /*1d00*/  SHFL.BFLY PT, R67, R66, 0x1, 0x1f ;  /* 0x0c201f0042437f89 */ /* 0x000ee200000e0000 */
[----:B0-----:R-:W-:Y:S02]  /*1d10*/  FMNMX R60, R61, R60, !PT ;  /* 0x0000003c3d3c7209 */ /* 0x001fe40007800000 */
[----:B-1----:R-:W-:-:S03]  /*1d20*/  FMNMX R63, R62, R63, !PT ;  /* 0x0000003f3e3f7209 */ /* 0x002fc60007800000 */
[----:B------:R-:W-:Y:S01]  /*1d30*/  @!P6 STS [R29+0x1000], R60 ;  /* 0x0010003c1d00e388 */ /* 0x000fe20000000800 */
[----:B--2---:R-:W-:-:S03]  /*1d40*/  FMNMX R68, R64, R65, !PT ;  /* 0x0000004140447209 */ /* 0x004fc60007800000 */
[----:B------:R-:W-:Y:S01]  /*1d50*/  @!P6 STS [R30+0x1000], R63 ;  /* 0x0010003f1e00e388 */ /* 0x000fe20000000800 */
[----:B---3--:R-:W-:-:S03]  /*1d60*/  FMNMX R67, R66, R67, !PT ;  /* 0x0000004342437209 */ /* 0x008fc60007800000 */
[----:B------:R-:W-:Y:S04]  /*1d70*/  @!P6 STS [R31+0x1000], R68 ;  /* 0x001000441f00e388 */ /* 0x000fe80000000800 */
[----:B------:R-:W-:Y:S01]  /*1d80*/  @!P6 STS [R80+0x1000], R67 ;  /* 0x001000435000e388 */ /* 0x000fe20000000800 */
[----:B------:R-:W-:Y:S06]  /*1d90*/  BAR.SYNC.DEFER_BLOCKING 0x0 ;  /* 0x0000000000007b1d */ /* 0x000fec0000010000 */
[----:B------:R-:W0:Y:S04]  /*1da0*/  LDS R56, [R16+0x1000] ;  /* 0x0010000010387984 */ /* 0x000e280000000800 */
[----:B0-----:R-:W0:Y:S02]  /*1db0*/  SHFL.BFLY PT, R57, R56, 0x2, 0x1f ;  /* 0x0c401f0038397f89 */ /* 0x001e2400000e0000 */
[----:B0-----:R-:W-:-:S05]  /*1dc0*/  FMNMX R57, R56, R57, !PT ;  /* 0x0000003938397209 */ /* 0x001fca0007800000 */
[----:B------:R-:W0:Y:S02]  /*1dd0*/  SHFL.BFLY PT, R58, R57, 0x1, 0x1f ;  /* 0x0c201f00393a7f89 */ /* 0x000e2400000e0000 */
[----:B0-----:R-:W-:-:S05]  /*1de0*/  FMNMX R59, R57, R58, !PT ;  /* 0x0000003a393b7209 */ /* 0x001fca0007800000 */
[----:B------:R-:W-:Y:S01]  /*1df0*/  @!P6 STS [R16+0x1000], R59 ;  /* 0x0010003b1000e388 */ /* 0x000fe20000000800 */
[----:B------:R-:W-:Y:S06]  /*1e00*/  BAR.SYNC.DEFER_BLOCKING 0x0 ;  /* 0x0000000000007b1d */ /* 0x000fec0000010000 */
[----:B------:R-:W0:Y:S04]  /*1e10*/  LDS R79, [R15+0x1000] ;  /* 0x001000000f4f7984 */ /* 0x000e280000000800 */
[----:B------:R-:W1:Y:S04]  /*1e20*/  LDS R78, [R26+0x1000] ;  /* 0x001000001a4e7984 */ /* 0x000e680000000800 */
[----:B------:R-:W2:Y:S04]  /*1e30*/  LDS R76, [R27+0x1000] ;  /* 0x001000001b4c7984 */ /* 0x000ea80000000800 */
[----:B------:R-:W3:Y:S01]  /*1e40*/  LDS R77, [R28+0x1000] ;  /* 0x001000001c4d7984 */ /* 0x000ee20000000800 */
[----:B0-----:R-:W-:-:S02]  /*1e50*/  FMNMX R79, R79, R116, !PT ;  /* 0x000000744f4f7209 */ /* 0x001fc40007800000 */
[----:B-1----:R-:W-:-:S03]  /*1e60*/  FMNMX R78, R78, R103, !PT ;  /* 0x000000674e4e7209 */ /* 0x002fc60007800000 */
[--C-:B------:R-:W-:Y:S01]  /*1e70*/  FADD R52, R52, -R79.reuse ;  /* 0x8000004f34347221 */ /* 0x100fe20000000000 */
[----:B--2---:R-:W-:Y:S01]  /*1e80*/  FMNMX R76, R76, R85, !PT ;  /* 0x000000554c4c7209 */ /* 0x004fe20007800000 */
[----:B------:R-:W-:Y:S01]  /*1e90*/  FADD R53, R53, -R79 ;  /* 0x8000004f35357221 */ /* 0x000fe20000000000 */
[----:B---3--:R-:W-:Y:S01]  /*1ea0*/  FMNMX R77, R77, R102, !PT ;  /* 0x000000664d4d7209 */ /* 0x008fe20007800000 */
[--C-:B------:R-:W-:Y:S01]  /*1eb0*/  FADD R55, R55, -R78.reuse ;  /* 0x8000004e37377221 */ /* 0x100fe20000000000 */
[----:B------:R-:W-:Y:S01]  /*1ec0*/  FADD R54, R54, -R78 ;  /* 0x8000004e36367221 */ /* 0x000fe20000000000 */
[--C-:B------:R-:W-:Y:S01]  /*1ed0*/  FADD R51, R51, -R76.reuse ;  /* 0x8000004c33337221 */ /* 0x100fe20000000000 */
[----:B------:R-:W-:Y:S01]  /*1ee0*/  FADD R49, R49, -R76 ;  /* 0x8000004c31317221 */ /* 0x000fe20000000000 */
[--C-:B------:R-:W-:Y:S01]  /*1ef0*/  FADD R50, R50, -R77.reuse ;  /* 0x8000004d32327221 */ /* 0x100fe20000000000 */
[----:B------:R-:W-:Y:S01]  /*1f00*/  FADD R48, R48, -R77 ;  /* 0x8000004d30307221 */ /* 0x000fe20000000000 */
[----:B------:R-:W-:Y:S01]  /*1f10*/  FMUL R52, R52, 1.4426950216293334961 ;  /* 0x3fb8aa3b34347820 */ /* 0x000fe20000400000 */
[----:B------:R-:W-:Y:S01]  /*1f20*/  FMUL R53, R53, 1.4426950216293334961 ;  /* 0x3fb8aa3b35357820 */ /* 0x000fe20000400000 */
[----:B------:R-:W-:Y:S01]  /*1f30*/  FMUL R55, R55, 1.4426950216293334961 ;  /* 0x3fb8aa3b37377820 */ /* 0x000fe20000400000 */
[----:B------:R-:W-:Y:S01]  /*1f40*/  FMUL R54, R54, 1.4426950216293334961 ;  /* 0x3fb8aa3b36367820 */ /* 0x000fe20000400000 */
[----:B------:R-:W-:Y:S01]  /*1f50*/  FMUL R51, R51, 1.4426950216293334961 ;  /* 0x3fb8aa3b33337820 */ /* 0x000fe20000400000 */
[----:B------:R-:W-:Y:S01]  /*1f60*/  FMUL R49, R49, 1.4426950216293334961 ;  /* 0x3fb8aa3b31317820 */ /* 0x000fe20000400000 */
[----:B------:R-:W-:Y:S01]  /*1f70*/  FMUL R50, R50, 1.4426950216293334961 ;  /* 0x3fb8aa3b32327820 */ /* 0x000fe20000400000 */
[----:B------:R-:W-:Y:S01]  /*1f80*/  FMUL R48, R48, 1.4426950216293334961 ;  /* 0x3fb8aa3b30307820 */ /* 0x000fe20000400000 */
[----:B------:R-:W-:Y:S08]  /*1f90*/  MUFU.EX2 R73, R52 ;  /* 0x0000003400497308 */ /* 0x000ff00000000800 */
[----:B------:R-:W0:Y:S08]  /*1fa0*/  MUFU.EX2 R160, R53 ;  /* 0x0000003500a07308 */ /* 0x000e300000000800 */
[----:B------:R-:W-:Y:S08]  /*1fb0*/  MUFU.EX2 R67, R55 ;  /* 0x0000003700437308 */ /* 0x000ff00000000800 */
[----:B------:R-:W1:Y:S08]  /*1fc0*/  MUFU.EX2 R66, R54 ;  /* 0x0000003600427308 */ /* 0x000e700000000800 */
[----:B------:R-:W-:Y:S08]  /*1fd0*/  MUFU.EX2 R65, R51 ;  /* 0x0000003300417308 */ /* 0x000ff00000000800 */
[----:B------:R-:W2:Y:S08]  /*1fe0*/  MUFU.EX2 R64, R49 ;  /* 0x0000003100407308 */ /* 0x000eb00000000800 */
[----:B------:R-:W-:Y:S08]  /*1ff0*/  MUFU.EX2 R63, R50 ;  /* 0x00000032003f7308 */ /* 0x000ff00000000800 */
[----:B------:R-:W3:Y:S01]  /*2000*/  MUFU.EX2 R62, R48 ;  /* 0x00000030003e7308 */ /* 0x000ee20000000800 */
[----:B0-----:R-:W-:Y:S01]  /*2010*/  FADD R52, R73, R160 ;  /* 0x000000a049347221 */ /* 0x001fe20000000000 */
[----:B-1----:R-:W-:Y:S01]  /*2020*/  FADD R53, R67, R66 ;  /* 0x0000004243357221 */ /* 0x002fe20000000000 */
[----:B--2---:R-:W-:-:S03]  /*2030*/  FADD R51, R65, R64 ;  /* 0x0000004041337221 */ /* 0x004fc60000000000 */
[----:B------:R-:W0:Y:S04]  /*2040*/  SHFL.BFLY PT, R55, R52, 0x2, 0x1f ;  /* 0x0c401f0034377f89 */ /* 0x000e2800000e0000 */
[----:B------:R-:W1:Y:S01]  /*2050*/  SHFL.BFLY PT, R56, R53, 0x2, 0x1f ;  /* 0x0c401f0035387f89 */ /* 0x000e6200000e0000 */
[----:B---3--:R-:W-:-:S03]  /*2060*/  FADD R54, R63, R62 ;  /* 0x0000003e3f367221 */ /* 0x008fc60000000000 */
[----:B------:R-:W2:Y:S04]  /*2070*/  SHFL.BFLY PT, R58, R51, 0x2, 0x1f ;  /* 0x0c401f00333a7f89 */ /* 0x000ea800000e0000 */
[----:B------:R-:W3:Y:S01]  /*2080*/  SHFL.BFLY PT, R49, R54, 0x2, 0x1f ;  /* 0x0c401f0036317f89 */ /* 0x000ee200000e0000 */
[----:B0-----:R-:W-:Y:S01]  /*2090*/  FADD R55, R52, R55 ;  /* 0x0000003734377221 */ /* 0x001fe20000000000 */
[----:B-1----:R-:W-:-:S04]  /*20a0*/  FADD R56, R53, R56 ;  /* 0x0000003835387221 */ /* 0x002fc80000000000 */
[----:B------:R-:W0:Y:S01]  /*20b0*/  SHFL.BFLY PT, R48, R55, 0x1, 0x1f ;  /* 0x0c201f0037307f89 */ /* 0x000e2200000e0000 */
[----:B--2---:R-:W-:Y:S01]  /*20c0*/  FADD R58, R51, R58 ;  /* 0x0000003a333a7221 */ /* 0x004fe20000000000 */
[----:B---3--:R-:W-:-:S04]  /*20d0*/  FADD R50, R54, R49 ;  /* 0x0000003136327221 */ /* 0x008fc80000000000 */
[----:B------:R-:W1:Y:S04]  /*20e0*/  SHFL.BFLY PT, R57, R58, 0x1, 0x1f ;  /* 0x0c201f003a397f89 */ /* 0x000e6800000e0000 */
[----:B------:R-:W2:Y:S04]  /*20f0*/  SHFL.BFLY PT, R49, R56, 0x1, 0x1f ;  /* 0x0c201f0038317f89 */ /* 0x000ea800000e0000 */
[----:B------:R-:W3:Y:S01]  /*2100*/  SHFL.BFLY PT, R59, R50, 0x1, 0x1f ;  /* 0x0c201f00323b7f89 */ /* 0x000ee200000e0000 */
[----:B0-----:R-:W-:Y:S01]  /*2110*/  FADD R52, R55, R48 ;  /* 0x0000003037347221 */ /* 0x001fe20000000000 */
[----:B------:R-:W-:Y:S01]  /*2120*/  BAR.SYNC.DEFER_BLOCKING 0x0 ;  /* 0x0000000000007b1d */ /* 0x000fe20000010000 */
[----:B-1----:R-:W-:Y:S01]  /*2130*/  FADD R54, R58, R57 ;  /* 0x000000393a367221 */ /* 0x002fe20000000000 */
[----:B--2---:R-:W-:Y:S01]  /*2140*/  FADD R61, R56, R49 ;  /* 0x00000031383d7221 */ /* 0x004fe20000000000 */
[----:B---3--:R-:W-:-:S03]  /*2150*/  FADD R59, R50, R59 ;  /* 0x0000003b323b7221 */ /* 0x008fc60000000000 */
[----:B------:R-:W-:Y:S04]  /*2160*/  @!P6 STS [R29+0x1000], R52 ;  /* 0x001000341d00e388 */ /* 0x000fe80000000800 */
[----:B------:R-:W-:Y:S04]  /*2170*/  @!P6 STS [R30+0x1000], R61 ;  /* 0x0010003d1e00e388 */ /* 0x000fe80000000800 */
[----:B------:R-:W-:Y:S04]  /*2180*/  @!P6 STS [R31+0x1000], R54 ;  /* 0x001000361f00e388 */ /* 0x000fe80000000800 */
[----:B------:R-:W-:Y:S01]  /*2190*/  @!P6 STS [R80+0x1000], R59 ;  /* 0x0010003b5000e388 */ /* 0x000fe20000000800 */
[----:B------:R-:W-:Y:S06]  /*21a0*/  BAR.SYNC.DEFER_BLOCKING 0x0 ;  /* 0x0000000000007b1d */ /* 0x000fec0000010000 */
[----:B------:R-:W0:Y:S04]  /*21b0*/  LDS R50, [R16+0x1000] ;  /* 0x0010000010327984 */ /* 0x000e280000000800 */
[----:B0-----:R-:W0:Y:S02]  /*21c0*/  SHFL.BFLY PT, R49, R50, 0x2, 0x1f ;  /* 0x0c401f0032317f89 */ /* 0x001e2400000e0000 */
[----:B0-----:R-:W-:-:S05]  /*21d0*/  FADD R51, R50, R49 ;  /* 0x0000003132337221 */ /* 0x001fca0000000000 */
[----:B------:R-:W0:Y:S02]  /*21e0*/  SHFL.BFLY PT, R48, R51, 0x1, 0x1f ;  /* 0x0c201f0033307f89 */ /* 0x000e2400000e0000 */
[----:B0-----:R-:W-:-:S05]  /*21f0*/  FADD R53, R51, R48 ;  /* 0x0000003033357221 */ /* 0x001fca0000000000 */
[----:B------:R0:W-:Y:S01]  /*2200*/  @!P6 STS [R16+0x1000], R53 ;  /* 0x001000351000e388 */ /* 0x0001e20000000800 */
[C---:B------:R-:W-:Y:S01]  /*2210*/  IMAD.WIDE R48, R22.reuse, 0x2, R120 ;  /* 0x0000000216307825 */ /* 0x040fe200078e0278 */
[----:B------:R-:W-:Y:S03]  /*2220*/  BAR.SYNC.DEFER_BLOCKING 0x0 ;  /* 0x0000000000007b1d */ /* 0x000fe60000010000 */
[----:B------:R-:W-:-:S04]  /*2230*/  IMAD.WIDE R60, R22, 0x2, R112 ;  /* 0x00000002163c7825 */ /* 0x000fc800078e0270 */
[----:B------:R-:W-:-:S04]  /*2240*/  IMAD.WIDE R58, R22, 0x2, R110 ;  /* 0x00000002163a7825 */ /* 0x000fc800078e026e */
[----:B0-----:R-:W-:-:S04]  /*2250*/  IMAD.WIDE R52, R22, 0x2, R104 ;  /* 0x0000000216347825 */ /* 0x001fc800078e0268 */
[----:B------:R-:W-:-:S04]  /*2260*/  IMAD.WIDE R56, R22, 0x2, R108 ;  /* 0x0000000216387825 */ /* 0x000fc800078e026c */
[----:B------:R-:W-:-:S04]  /*2270*/  IMAD.WIDE R54, R22, 0x2, R106 ;  /* 0x0000000216367825 */ /* 0x000fc800078e026a */
[C---:B------:R-:W-:Y:S01]  /*2280*/  IMAD.WIDE R50, R22.reuse, 0x2, R100 ;  /* 0x0000000216327825 */ /* 0x040fe200078e0264 */
[----:B------:R0:W2:Y:S03]  /*2290*/  LDG.E.U16 R74, desc[UR10][R48.64] ;  /* 0x0000000a304a7981 */ /* 0x0000a6000c1e1500 */
[C---:B------:R-:W-:Y:S01]  /*22a0*/  IMAD.WIDE R68, R22.reuse, 0x2, R114 ;  /* 0x0000000216447825 */ /* 0x040fe200078e0272 */
[----:B------:R1:W3:Y:S03]  /*22b0*/  LDG.E.U16 R117, desc[UR10][R60.64] ;  /* 0x0000000a3c757981 */ /* 0x0002e6000c1e1500 */
[C---:B------:R-:W-:Y:S01]  /*22c0*/  IMAD.WIDE R162, R22.reuse, 0x2, R98 ;  /* 0x0000000216a27825 */ /* 0x040fe200078e0262 */
[----:B------:R4:W5:Y:S03]  /*22d0*/  LDG.E.U16 R72, desc[UR10][R58.64] ;  /* 0x0000000a3a487981 */ /* 0x000966000c1e1500 */
[C---:B0-----:R-:W-:Y:S01]  /*22e0*/  IMAD.WIDE R48, R22.reuse, 0x2, R96 ;  /* 0x0000000216307825 */ /* 0x041fe200078e0260 */
[----:B------:R0:W3:Y:S03]  /*22f0*/  LDG.E.U16 R161, desc[UR10][R52.64] ;  /* 0x0000000a34a17981 */ /* 0x0000e6000c1e1500 */
[C---:B-1----:R-:W-:Y:S01]  /*2300*/  IMAD.WIDE R60, R22.reuse, 0x2, R92 ;  /* 0x00000002163c7825 */ /* 0x042fe200078e025c */
[----:B------:R1:W3:Y:S03]  /*2310*/  LDG.E.U16 R75, desc[UR10][R56.64] ;  /* 0x0000000a384b7981 */ /* 0x0002e6000c1e1500 */
[C---:B----4-:R-:W-:Y:S01]  /*2320*/  IMAD.WIDE R58, R22.reuse, 0x2, R88 ;  /* 0x00000002163a7825 */ /* 0x050fe200078e0258 */
[----:B------:R4:W3:Y:S03]  /*2330*/  LDG.E.U16 R164, desc[UR10][R54.64] ;  /* 0x0000000a36a47981 */ /* 0x0008e6000c1e1500 */
[C---:B0-----:R-:W-:Y:S01]  /*2340*/  IMAD.WIDE R52, R22.reuse, 0x2, R86 ;  /* 0x0000000216347825 */ /* 0x041fe200078e0256 */
[----:B------:R-:W3:Y:S03]  /*2350*/  LDG.E.U16 R48, desc[UR10][R48.64] ;  /* 0x0000000a30307981 */ /* 0x000ee6000c1e1500 */
[C---:B------:R-:W-:Y:S01]  /*2360*/  IMAD.WIDE R70, R22.reuse, 0x2, R118 ;  /* 0x0000000216467825 */ /* 0x040fe200078e0276 */
[----:B------:R0:W3:Y:S03]  /*2370*/  LDG.E.U16 R158, desc[UR10][R68.64] ;  /* 0x0000000a449e7981 */ /* 0x0000e6000c1e1500 */
[C---:B-1----:R-:W-:Y:S01]  /*2380*/  IMAD.WIDE R56, R22.reuse, 0x2, R94 ;  /* 0x0000000216387825 */ /* 0x042fe200078e025e */
[----:B------:R-:W3:Y:S03]  /*2390*/  LDG.E.U16 R50, desc[UR10][R50.64] ;  /* 0x0000000a32327981 */ /* 0x000ee6000c1e1500 */
[----:B----4-:R-:W-:Y:S01]  /*23a0*/  IMAD.WIDE R54, R22, 0x2, R90 ;  /* 0x0000000216367825 */ /* 0x010fe200078e025a */
[----:B------:R-:W4:Y:S04]  /*23b0*/  LDG.E.U16 R60, desc[UR10][R60.64] ;  /* 0x0000000a3c3c7981 */ /* 0x000f28000c1e1500 */
[----:B------:R-:W4:Y:S04]  /*23c0*/  LDG.E.U16 R49, desc[UR10][R58.64] ;  /* 0x0000000a3a317981 */ /* 0x000f28000c1e1500 */
[----:B------:R1:W4:Y:S04]  /*23d0*/  LDG.E.U16 R159, desc[UR10][R70.64] ;  /* 0x0000000a469f7981 */ /* 0x000328000c1e1500 */
[----:B------:R-:W4:Y:S04]  /*23e0*/  LDG.E.U16 R163, desc[UR10][R162.64] ;  /* 0x0000000aa2a37981 */ /* 0x000f28000c1e1500 */
[----:B------:R0:W4:Y:S04]  /*23f0*/  LDG.E.U16 R51, desc[UR10][R56.64] ;  /* 0x0000000a38337981 */ /* 0x000128000c1e1500 */
[----:B------:R-:W4:Y:S04]  /*2400*/  LDG.E.U16 R165, desc[UR10][R54.64] ;  /* 0x0000000a36a57981 */ /* 0x000f28000c1e1500 */
[----:B------:R-:W4:Y:S04]  /*2410*/  LDG.E.U16 R53, desc[UR10][R52.64] ;  /* 0x0000000a34357981 */ /* 0x000f28000c1e1500 */
[----:B0-----:R-:W-:Y:S04]  /*2420*/  LDS R68, [R15+0x1000] ;  /* 0x001000000f447984 */ /* 0x001fe80000000800 */
[----:B------:R-:W-:Y:S04]  /*2430*/  LDS R69, [R26+0x1000] ;  /* 0x001000001a457984 */ /* 0x000fe80000000800 */
[----:B-1----:R-:W-:Y:S04]  /*2440*/  LDS R70, [R27+0x1000] ;  /* 0x001000001b467984 */ /* 0x002fe80000000800 */
[----:B------:R-:W-:Y:S01]  /*2450*/  LDS R71, [R28+0x1000] ;  /* 0x001000001c477984 */ /* 0x000fe20000000800 */
[----:B------:R-:W-:Y:S01]  /*2460*/  BAR.SYNC.DEFER_BLOCKING 0x0 ;  /* 0x0000000000007b1d */ /* 0x000fe20000010000 */
[----:B------:R-:W-:-:S02]  /*2470*/  F2FP.F16.F32.PACK_AB R56, R160, R73 ;  /* 0x00000049a038723e */ /* 0x000fc400000000ff */
[----:B------:R-:W-:Y:S02]  /*2480*/  F2FP.F16.F32.PACK_AB R57, R66, R67 ;  /* 0x000000434239723e */ /* 0x000fe400000000ff */
[----:B------:R-:W-:Y:S02]  /*2490*/  F2FP.F16.F32.PACK_AB R58, R64, R65 ;  /* 0x00000041403a723e */ /* 0x000fe400000000ff */
[----:B------:R-:W-:Y:S01]  /*24a0*/  F2FP.F16.F32.PACK_AB R59, R62, R63 ;  /* 0x0000003f3e3b723e */ /* 0x000fe200000000ff */
[----:B------:R-:W-:-:S04]  /*24b0*/  FADD R64, -R78, R103 ;  /* 0x000000674e407221 */ /* 0x000fc80000000100 */
[----:B------:R-:W-:-:S06]  /*24c0*/  FMUL R73, R64, 1.4426950216293334961 ;  /* 0x3fb8aa3b40497820 */ /* 0x000fcc0000400000 */
[----:B------:R-:W0:Y:S01]  /*24d0*/  MUFU.EX2 R73, R73 ;  /* 0x0000004900497308 */ /* 0x000e220000000800 */
[----:B------:R-:W-:Y:S01]  /*24e0*/  FADD R64, -R76, R85 ;  /* 0x000000554c407221 */ /* 0x000fe20000000100 */
[C---:B0-----:R-:W-:Y:S01]  /*24f0*/  FMUL R46, R73.reuse, R46 ;  /* 0x0000002e492e7220 */ /* 0x041fe20000400000 */
[C---:B------:R-:W-:Y:S01]  /*2500*/  FMUL R47, R73.reuse, R47 ;  /* 0x0000002f492f7220 */ /* 0x040fe20000400000 */
[C---:B------:R-:W-:Y:S01]  /*2510*/  FMUL R42, R73.reuse, R42 ;  /* 0x0000002a492a7220 */ /* 0x040fe20000400000 */
[----:B------:R-:W-:Y:S01]  /*2520*/  FMUL R43, R73, R43 ;  /* 0x0000002b492b7220 */ /* 0x000fe20000400000 */
[----:B------:R-:W-:-:S04]  /*2530*/  UIADD3 UR4, UP0, UPT, UR4, 0x20, URZ ;  /* 0x0000002004047890 */ /* 0x000fc8000ff1e0ff */
[----:B------:R-:W-:Y:S02]  /*2540*/  UIADD3.X UR5, UPT, UPT, URZ, UR5, URZ, UP0, !UPT ;  /* 0x00000005ff057290 */ /* 0x000fe400087fe4ff */
[----:B------:R-:W-:Y:S01]  /*2550*/  ISETP.LE.U32.AND P0, PT, R81, UR4, PT ;  /* 0x0000000451007c0c */ /* 0x000fe2000bf03070 */
[----:B------:R-:W-:Y:S02]  /*2560*/  IMAD.MOV.U32 R103, RZ, RZ, R78 ;  /* 0x000000ffff677224 */ /* 0x000fe400078e004e */
[----:B------:R-:W-:Y:S01]  /*2570*/  IMAD.MOV.U32 R85, RZ, RZ, R76 ;  /* 0x000000ffff557224 */ /* 0x000fe200078e004c */
[----:B--2---:R-:W-:Y:S04]  /*2580*/  STS.U16 [R83+UR6+0x1000], R74 ;  /* 0x0010004a53007988 */ /* 0x004fe80008000406 */
[----:B-----5:R-:W-:Y:S04]  /*2590*/  STS.U16 [R83+UR6+0x1400], R72 ;  /* 0x0014004853007988 */ /* 0x020fe80008000406 */
[----:B---3--:R-:W-:Y:S04]  /*25a0*/  STS.U16 [R83+UR6+0x1600], R164 ;  /* 0x001600a453007988 */ /* 0x008fe80008000406 */
[----:B------:R0:W-:Y:S04]  /*25b0*/  STS.U16 [R83+UR6+0x1a00], R48 ;  /* 0x001a003053007988 */ /* 0x0001e80008000406 */
[----:B------:R-:W-:Y:S04]  /*25c0*/  STS.U16 [R83+UR6+0x1200], R158 ;  /* 0x0012009e53007988 */ /* 0x000fe80008000406 */
[----:B------:R-:W-:Y:S04]  /*25d0*/  STS.U16 [R83+UR6+0x1800], R50 ;  /* 0x0018003253007988 */ /* 0x000fe80008000406 */
[----:B----4-:R-:W-:Y:S04]  /*25e0*/  STS.U16 [R83+UR6+0x1c00], R60 ;  /* 0x001c003c53007988 */ /* 0x010fe80008000406 */
[----:B------:R-:W-:Y:S04]  /*25f0*/  STS.U16 [R83+UR6+0x1e00], R49 ;  /* 0x001e003153007988 */ /* 0x000fe80008000406 */
[----:B------:R-:W-:Y:S04]  /*2600*/  STS.U16 [R82+UR6+0x1100], R159 ;  /* 0x0011009f52007988 */ /* 0x000fe80008000406 */
[----:B------:R-:W-:Y:S04]  /*2610*/  STS.U16 [R82+UR6+0x1300], R117 ;  /* 0x0013007552007988 */ /* 0x000fe80008000406 */
[----:B------:R1:W-:Y:S04]  /*2620*/  STS.U16 [R82+UR6+0x1500], R75 ;  /* 0x0015004b52007988 */ /* 0x0003e80008000406 */
[----:B------:R-:W-:Y:S04]  /*2630*/  STS.U16 [R82+UR6+0x1700], R161 ;  /* 0x001700a152007988 */ /* 0x000fe80008000406 */
[----:B------:R-:W-:Y:S04]  /*2640*/  STS.U16 [R82+UR6+0x1900], R163 ;  /* 0x001900a352007988 */ /* 0x000fe80008000406 */
[----:B------:R-:W-:Y:S04]  /*2650*/  STS.U16 [R82+UR6+0x1b00], R51 ;  /* 0x001b003352007988 */ /* 0x000fe80008000406 */
[----:B------:R-:W-:Y:S04]  /*2660*/  STS.U16 [R82+UR6+0x1d00], R165 ;  /* 0x001d00a552007988 */ /* 0x000fe80008000406 */
[----:B------:R-:W-:Y:S04]  /*2670*/  STS.U16 [R82+UR6+0x1f00], R53 ;  /* 0x001f003552007988 */ /* 0x000fe80008000406 */
[----:B------:R-:W-:Y:S01]  /*2680*/  STSM.16.M88.4 [R9+0x2000], R56 ;  /* 0x0020003809007844 */ /* 0x000fe20000000200 */
[----:B------:R-:W-:Y:S01]  /*2690*/  BAR.SYNC.DEFER_BLOCKING 0x0 ;  /* 0x0000000000007b1d */ /* 0x000fe20000010000 */
[----:B0-----:R-:W-:-:S04]  /*26a0*/  FADD R48, -R79, R116 ;  /* 0x000000744f307221 */ /* 0x001fc80000000100 */
[----:B------:R-:W-:Y:S01]  /*26b0*/  FMUL R72, R48, 1.4426950216293334961 ;  /* 0x3fb8aa3b30487820 */ /* 0x000fe20000400000 */
[----:B------:R-:W-:Y:S04]  /*26c0*/  LDSM.16.M88.4 R60, [R12+UR6+0x2000] ;  /* 0x002000060c3c783b */ /* 0x000fe80008000200 */
[----:B------:R-:W0:Y:S04]  /*26d0*/  LDSM.16.M88.4 R52, [R10+0x1000] ;  /* 0x001000000a34783b */ /* 0x000e280000000200 */
[----:B------:R-:W2:Y:S01]  /*26e0*/  LDSM.16.M88.4 R48, [R10+0x1800] ;  /* 0x001800000a30783b */ /* 0x000ea20000000200 */
[----:B------:R-:W3:Y:S03]  /*26f0*/  MUFU.EX2 R72, R72 ;  /* 0x0000004800487308 */ /* 0x000ee60000000800 */
[----:B------:R-:W4:Y:S01]  /*2700*/  LDSM.16.M88.4 R56, [R12+UR6+0x2400] ;  /* 0x002400060c38783b */ /* 0x000f220008000200 */
[----:B------:R-:W-:Y:S01]  /*2710*/  FMUL R74, R64, 1.4426950216293334961 ;  /* 0x3fb8aa3b404a7820 */ /* 0x000fe20000400000 */
[----:B------:R-:W-:-:S04]  /*2720*/  FADD R64, -R77, R102 ;  /* 0x000000664d407221 */ /* 0x000fc80000000100 */
[----:B-1----:R-:W-:Y:S01]  /*2730*/  FMUL R75, R64, 1.4426950216293334961 ;  /* 0x3fb8aa3b404b7820 */ /* 0x002fe20000400000 */
[----:B------:R-:W1:Y:S01]  /*2740*/  MUFU.EX2 R74, R74 ;  /* 0x0000004a004a7308 */ /* 0x000e620000000800 */
[----:B------:R-:W5:Y:S01]  /*2750*/  LDSM.16.M88.4 R64, [R20+UR6+0x2000] ;  /* 0x002000061440783b */ /* 0x000f620008000200 */
[C---:B---3--:R-:W-:Y:S01]  /*2760*/  FMUL R44, R72.reuse, R44 ;  /* 0x0000002c482c7220 */ /* 0x048fe20000400000 */
[C---:B------:R-:W-:Y:S01]  /*2770*/  FMUL R45, R72.reuse, R45 ;  /* 0x0000002d482d7220 */ /* 0x040fe20000400000 */
[C---:B------:R-:W-:Y:S01]  /*2780*/  FMUL R40, R72.reuse, R40 ;  /* 0x0000002848287220 */ /* 0x040fe20000400000 */
[----:B------:R-:W-:-:S03]  /*2790*/  FMUL R41, R72, R41 ;  /* 0x0000002948297220 */ /* 0x000fc60000400000 */
[----:B------:R-:W3:Y:S02]  /*27a0*/  MUFU.EX2 R75, R75 ;  /* 0x0000004b004b7308 */ /* 0x000ee40000000800 */
[C---:B0-----:R-:W-:Y:S08]  /*27b0*/  HMMA.16816.F32 R44, R60.reuse, R52, R44 ;  /* 0x000000343c2c723c */ /* 0x041ff0000000182c */
[----:B--2---:R-:W-:Y:S01]  /*27c0*/  HMMA.16816.F32 R40, R60, R48, R40 ;  /* 0x000000303c28723c */ /* 0x004fe20000001828 */
[----:B------:R-:W0:Y:S01]  /*27d0*/  LDSM.16.M88.4 R60, [R20+UR6+0x2400] ;  /* 0x00240006143c783b */ /* 0x000e220008000200 */
[C---:B-1----:R-:W-:Y:S01]  /*27e0*/  FMUL R32, R74.reuse, R32 ;  /* 0x000000204a207220 */ /* 0x042fe20000400000 */
[----:B------:R-:W-:Y:S01]  /*27f0*/  FMUL R33, R74, R33 ;  /* 0x000000214a217220 */ /* 0x000fe20000400000 */
[C---:B---3--:R-:W-:Y:S01]  /*2800*/  FMUL R34, R75.reuse, R34 ;  /* 0x000000224b227220 */ /* 0x048fe20000400000 */
[----:B------:R-:W-:-:S07]  /*2810*/  FMUL R35, R75, R35 ;  /* 0x000000234b237220 */ /* 0x000fce0000400000 */
[----:B----4-:R-:W-:Y:S01]  /*2820*/  HMMA.16816.F32 R32, R56, R48, R32 ;  /* 0x000000303820723c */ /* 0x010fe20000001820 */
[C---:B------:R-:W-:Y:S01]  /*2830*/  FMUL R36, R74.reuse, R36 ;  /* 0x000000244a247220 */ /* 0x040fe20000400000 */
[----:B------:R-:W-:Y:S01]  /*2840*/  FMUL R37, R74, R37 ;  /* 0x000000254a257220 */ /* 0x000fe20000400000 */
[C---:B------:R-:W-:Y:S01]  /*2850*/  FMUL R38, R75.reuse, R38 ;  /* 0x000000264b267220 */ /* 0x040fe20000400000 */
[----:B------:R-:W-:Y:S01]  /*2860*/  FMUL R39, R75, R39 ;  /* 0x000000274b277220 */ /* 0x000fe20000400000 */
[----:B------:R-:W1:Y:S03]  /*2870*/  LDC R49, c[0x0][0x3d4] ;  /* 0x0000f500ff317b82 */ /* 0x000e660000000800 */
[----:B-----5:R-:W-:Y:S05]  /*2880*/  HMMA.16816.F32 R40, R64, R50, R40 ;  /* 0x000000324028723c */ /* 0x020fea0000001828 */
[----:B------:R-:W2:Y:S03]  /*2890*/  LDC R48, c[0x0][0x3c4] ;  /* 0x0000f100ff307b82 */ /* 0x000ea60000000800 */
[----:B------:R-:W-:Y:S08]  /*28a0*/  HMMA.16816.F32 R36, R56, R52, R36 ;  /* 0x000000343824723c */ /* 0x000ff00000001824 */
[----:B0-----:R-:W-:Y:S01]  /*28b0*/  HMMA.16816.F32 R32, R60, R50, R32 ;  /* 0x000000323c20723c */ /* 0x001fe20000001820 */
[----:B------:R-:W-:-:S05]  /*28c0*/  IMAD.U32 R50, RZ, RZ, UR5 ;  /* 0x00000005ff327e24 */ /* 0x000fca000f8e00ff */
[----:B------:R-:W-:Y:S01]  /*28d0*/  ISETP.GE.U32.AND.EX P0, PT, R50, RZ, PT, P0 ;  /* 0x000000ff3200720c */ /* 0x000fe20003f06100 */
[----:B------:R-:W-:Y:S01]  /*28e0*/  FFMA2 R68, R156.F32x2.HI_LO, R72.F32x2.HI_LO, R68.F32x2.HI_LO ;  /* 0x000000489c447249 */ /* 0x000fe20000000044 */
[----:B------:R-:W-:Y:S01]  /*28f0*/  HMMA.16816.F32 R44, R64, R54, R44 ;  /* 0x00000036402c723c */ /* 0x000fe2000000182c */
[----:B------:R-:W-:Y:S01]  /*2900*/  FFMA2 R70, R154.F32x2.HI_LO, R74.F32x2.HI_LO, R70.F32x2.HI_LO ;  /* 0x0000004a9a467249 */ /* 0x000fe20000000046 */
[----:B-1----:R-:W-:Y:S01]  /*2910*/  LEA R22, R49, R22, 0x5 ;  /* 0x0000001631167211 */ /* 0x002fe200078e28ff */
[----:B--2---:R-:W-:Y:S01]  /*2920*/  IMAD R21, R48, 0x20, R21 ;  /* 0x0000002030157824 */ /* 0x004fe200078e0215 */
[----:B------:R-:W-:Y:S01]  /*2930*/  MOV R102, R77 ;  /* 0x0000004d00667202 */ /* 0x000fe20000000f00 */
[----:B------:R-:W-:-:S03]  /*2940*/  IMAD.MOV.U32 R116, RZ, RZ, R79 ;  /* 0x000000ffff747224 */ /* 0x000fc600078e004f */
[----:B------:R-:W-:Y:S01]  /*2950*/  HMMA.16816.F32 R36, R60, R54, R36 ;  /* 0x000000363c24723c */ /* 0x000fe20000001824 */
[----:B------:R-:W-:Y:S02]  /*2960*/  IMAD.MOV.U32 R156, RZ, RZ, R68 ;  /* 0x000000ffff9c7224 */ /* 0x000fe400078e0044 */
[----:B------:R-:W-:Y:S02]  /*2970*/  IMAD.MOV.U32 R157, RZ, RZ, R69 ;  /* 0x000000ffff9d7224 */ /* 0x000fe400078e0045 */
[----:B------:R-:W-:Y:S02]  /*2980*/  IMAD.MOV.U32 R154, RZ, RZ, R70 ;  /* 0x000000ffff9a7224 */ /* 0x000fe400078e0046 */
[----:B------:R-:W-:Y:S01]  /*2990*/  IMAD.MOV.U32 R155, RZ, RZ, R71 ;  /* 0x000000ffff9b7224 */ /* 0x000fe200078e0047 */
[----:B------:R-:W-:-:S12]  /*29a0*/  @!P0 BRA `(.L_x_1) ;  /* 0xffffffe800f88947 */ /* 0x000fd8000383ffff */
.L_x_0:
[C---:B------:R-:W-:Y:S01]  /*29b0*/  FSETP.GT.AND P3, PT, |R157|.reuse, 8.50705917302346158658e+37, PT ;  /* 0x7e8000009d00780b */ /* 0x040fe20003f64200 */
[C---:B------:R-:W-:Y:S01]  /*29c0*/  FMUL R4, R157.reuse, 8388608 ;  /* 0x4b0000009d047820 */ /* 0x040fe20000400000 */
[C---:B------:R-:W-:Y:S01]  /*29d0*/  FSETP.GEU.AND P4, PT, |R157|.reuse, 1.175494350822287508e-38, PT ;  /* 0x008000009d00780b */ /* 0x040fe20003f8e200 */
[----:B------:R-:W0:Y:S01]  /*29e0*/  S2UR UR5, SR_CgaCtaId ;  /* 0x00000000000579c3 */ /* 0x000e220000008800 */
[----:B------:R-:W-:Y:S01]  /*29f0*/  FSETP.GEU.AND P6, PT, R157, 1.175494350822287508e-38, PT ;  /* 0x008000009d00780b */ /* 0x000fe20003fce000 */
[----:B------:R-:W-:Y:S01]  /*2a00*/  IMAD.MOV.U32 R25, RZ, RZ, R33 ;  /* 0x000000ffff197224 */ /* 0x000fe200078e0021 */
[----:B------:R-:W-:Y:S01]  /*2a10*/  LOP3.LUT R3, R3, R6, RZ, 0xfc, !PT ;  /* 0x0000000603037212 */ /* 0x000fe200078efcff */
[----:B------:R-:W-:Y:S01]  /*2a20*/  IMAD.MOV.U32 R15, RZ, RZ, R35 ;  /* 0x000000ffff0f7224 */ /* 0x000fe200078e0023 */
[----:B------:R-:W-:-:S03]  /*2a30*/  FSEL R4, R4, R157, !P6 ;  /* 0x0000009d04047208 */ /* 0x000fc60007000000 */
[----:B------:R-:W-:Y:S01]  /*2a40*/  BAR.SYNC.DEFER_BLOCKING 0x0 ;  /* 0x0000000000007b1d */ /* 0x000fe20000010000 */
[C---:B------:R-:W-:Y:S02]  /*2a50*/  FSETP.GT.AND P2, PT, |R156|.reuse, 8.50705917302346158658e+37, PT ;  /* 0x7e8000009c00780b */ /* 0x040fe40003f44200 */
[----:B------:R-:W-:Y:S01]  /*2a60*/  FSETP.GEU.AND P1, PT, |R156|, 1.175494350822287508e-38, PT ;  /* 0x008000009c00780b */ /* 0x000fe20003f2e200 */
[----:B------:R-:W-:Y:S01]  /*2a70*/  @P3 FMUL R157, R157, 0.25 ;  /* 0x3e8000009d9d3820 */ /* 0x000fe20000400000 */
[----:B------:R-:W-:Y:S01]  /*2a80*/  @P3 FMUL R42, R42, 0.25 ;  /* 0x3e8000002a2a3820 */ /* 0x000fe20000400000 */
[----:B------:R-:W-:Y:S01]  /*2a90*/  IADD3 R49, PT, PT, R7, R2, RZ ;  /* 0x0000000207317210 */ /* 0x000fe20007ffe0ff */
[----:B------:R-:W-:Y:S01]  /*2aa0*/  FMUL R2, R156, 8388608 ;  /* 0x4b0000009c027820 */ /* 0x000fe20000400000 */
[----:B------:R-:W-:Y:S01]  /*2ab0*/  @!P4 FMUL R157, R157, 16777216 ;  /* 0x4b8000009d9dc820 */ /* 0x000fe20000400000 */
[----:B------:R-:W-:Y:S01]  /*2ac0*/  @!P4 FMUL R42, R42, 16777216 ;  /* 0x4b8000002a2ac820 */ /* 0x000fe20000400000 */
[----:B------:R-:W-:Y:S01]  /*2ad0*/  FSETP.GEU.AND P0, PT, R156, 1.175494350822287508e-38, PT ;  /* 0x008000009c00780b */ /* 0x000fe20003f0e000 */
[----:B------:R-:W-:Y:S01]  /*2ae0*/  @P3 FMUL R43, R43, 0.25 ;  /* 0x3e8000002b2b3820 */ /* 0x000fe20000400000 */
[----:B------:R-:W1:Y:S01]  /*2af0*/  MUFU.RCP R6, R157 ;  /* 0x0000009d00067308 */ /* 0x000e620000001000 */
[----:B------:R-:W-:Y:S01]  /*2b00*/  @P3 FMUL R47, R47, 0.25 ;  /* 0x3e8000002f2f3820 */ /* 0x000fe20000400000 */
[----:B------:R-:W-:Y:S01]  /*2b10*/  @P3 FMUL R46, R46, 0.25 ;  /* 0x3e8000002e2e3820 */ /* 0x000fe20000400000 */
[----:B------:R-:W-:-:S02]  /*2b20*/  VIADD R9, R4, 0xc0cafb0d ;  /* 0xc0cafb0d04097836 */ /* 0x000fc40000000000 */
[----:B------:R-:W-:Y:S01]  /*2b30*/  @!P4 FMUL R43, R43, 16777216 ;  /* 0x4b8000002b2bc820 */ /* 0x000fe20000400000 */
[----:B------:R-:W-:Y:S01]  /*2b40*/  @!P4 FMUL R47, R47, 16777216 ;  /* 0x4b8000002f2fc820 */ /* 0x000fe20000400000 */
[----:B------:R-:W-:Y:S01]  /*2b50*/  @!P4 FMUL R46, R46, 16777216 ;  /* 0x4b8000002e2ec820 */ /* 0x000fe20000400000 */
[----:B------:R-:W-:Y:S01]  /*2b60*/  FSEL R8, RZ, -23, P6 ;  /* 0xc1b80000ff087808 */ /* 0x000fe20003000000 */
[----:B------:R-:W-:Y:S01]  /*2b70*/  @P2 FMUL R41, R41, 0.25 ;  /* 0x3e80000029292820 */ /* 0x000fe20000400000 */
[----:B------:R-:W-:Y:S01]  /*2b80*/  LOP3.LUT R11, R9, 0xff800000, RZ, 0xc0, !PT ;  /* 0xff800000090b7812 */ /* 0x000fe200078ec0ff */
[----:B------:R-:W-:Y:S01]  /*2b90*/  @P2 FMUL R40, R40, 0.25 ;  /* 0x3e80000028282820 */ /* 0x000fe20000400000 */
[----:B------:R-:W-:Y:S01]  /*2ba0*/  FSETP.GT.AND P6, PT, |R155|, 8.50705917302346158658e+37, PT ;  /* 0x7e8000009b00780b */ /* 0x000fe20003fc4200 */
[----:B------:R-:W-:Y:S01]  /*2bb0*/  @P2 FMUL R45, R45, 0.25 ;  /* 0x3e8000002d2d2820 */ /* 0x000fe20000400000 */
[----:B------:R-:W-:Y:S01]  /*2bc0*/  I2FP.F32.S32 R13, R11 ;  /* 0x0000000b000d7245 */ /* 0x000fe20000201400 */
[----:B------:R-:W-:Y:S01]  /*2bd0*/  @P2 FMUL R44, R44, 0.25 ;  /* 0x3e8000002c2c2820 */ /* 0x000fe20000400000 */
[----:B------:R-:W-:Y:S01]  /*2be0*/  FSETP.GEU.AND P4, PT, |R155|, 1.175494350822287508e-38, PT ;  /* 0x008000009b00780b */ /* 0x000fe20003f8e200 */
[----:B------:R-:W-:Y:S01]  /*2bf0*/  @!P1 FMUL R41, R41, 16777216 ;  /* 0x4b80000029299820 */ /* 0x000fe20000400000 */
[----:B-1----:R-:W-:Y:S01]  /*2c00*/  FMUL R24, R6, R42 ;  /* 0x0000002a06187220 */ /* 0x002fe20000400000 */
[----:B------:R-:W-:Y:S01]  /*2c10*/  FSEL R42, R2, R156, !P0 ;  /* 0x0000009c022a7208 */ /* 0x000fe20004000000 */
[----:B------:R-:W-:Y:S01]  /*2c20*/  @P2 FMUL R156, R156, 0.25 ;  /* 0x3e8000009c9c2820 */ /* 0x000fe20000400000 */
[C---:B------:R-:W-:Y:S01]  /*2c30*/  FMUL R22, R6.reuse, R43 ;  /* 0x0000002b06167220 */ /* 0x040fe20000400000 */
[C---:B------:R-:W-:Y:S01]  /*2c40*/  FMUL R29, R6.reuse, R47 ;  /* 0x0000002f061d7220 */ /* 0x040fe20000400000 */
[----:B------:R-:W-:Y:S01]  /*2c50*/  FMUL R31, R6, R46 ;  /* 0x0000002e061f7220 */ /* 0x000fe20000400000 */
[----:B------:R-:W-:Y:S01]  /*2c60*/  @!P1 FMUL R156, R156, 16777216 ;  /* 0x4b8000009c9c9820 */ /* 0x000fe20000400000 */
[----:B------:R-:W-:Y:S01]  /*2c70*/  FSEL R6, RZ, -23, P0 ;  /* 0xc1b80000ff067808 */ /* 0x000fe20000000000 */
[----:B------:R-:W-:Y:S01]  /*2c80*/  FMUL R2, R155, 8388608 ;  /* 0x4b0000009b027820 */ /* 0x000fe20000400000 */
[C---:B------:R-:W-:Y:S01]  /*2c90*/  FSETP.GT.AND P0, PT, |R154|.reuse, 8.50705917302346158658e+37, PT ;  /* 0x7e8000009a00780b */ /* 0x040fe20003f04200 */
[----:B------:R-:W1:Y:S01]  /*2ca0*/  MUFU.RCP R10, R156 ;  /* 0x0000009c000a7308 */ /* 0x000e620000001000 */
[----:B------:R-:W-:Y:S01]  /*2cb0*/  FSETP.GEU.AND P2, PT, |R154|, 1.175494350822287508e-38, PT ;  /* 0x008000009a00780b */ /* 0x000fe20003f4e200 */
[----:B------:R-:W-:Y:S01]  /*2cc0*/  FFMA.FTZ R13, R13, 1.1920928955078125e-07, R8 ;  /* 0x340000000d0d7823 */ /* 0x000fe20000010008 */
[----:B------:R-:W-:Y:S01]  /*2cd0*/  FSETP.GEU.AND P3, PT, R155, 1.175494350822287508e-38, PT ;  /* 0x008000009b00780b */ /* 0x000fe20003f6e000 */
[----:B------:R-:W-:Y:S01]  /*2ce0*/  @!P1 FMUL R40, R40, 16777216 ;  /* 0x4b80000028289820 */ /* 0x000fe20000400000 */
[----:B------:R-:W-:Y:S01]  /*2cf0*/  @!P1 FMUL R45, R45, 16777216 ;  /* 0x4b8000002d2d9820 */ /* 0x000fe20000400000 */
[----:B------:R-:W-:Y:S01]  /*2d00*/  @!P1 FMUL R44, R44, 16777216 ;  /* 0x4b8000002c2c9820 */ /* 0x000fe20000400000 */
[C---:B------:R-:W-:Y:S01]  /*2d10*/  FMUL R8, R154.reuse, 8388608 ;  /* 0x4b0000009a087820 */ /* 0x040fe20000400000 */
[----:B------:R-:W-:Y:S01]  /*2d20*/  FSETP.GEU.AND P1, PT, R154, 1.175494350822287508e-38, PT ;  /* 0x008000009a00780b */ /* 0x000fe20003f2e000 */
[----:B------:R-:W-:Y:S01]  /*2d30*/  VIADD R7, R42, 0xc0cafb0d ;  /* 0xc0cafb0d2a077836 */ /* 0x000fe20000000000 */
[----:B------:R-:W-:Y:S01]  /*2d40*/  FSEL R2, R2, R155, !P3 ;  /* 0x0000009b02027208 */ /* 0x000fe20005800000 */
[----:B------:R-:W-:Y:S01]  /*2d50*/  @P6 FMUL R155, R155, 0.25 ;  /* 0x3e8000009b9b6820 */ /* 0x000fe20000400000 */
[----:B------:R-:W-:Y:S01]  /*2d60*/  @P6 FMUL R15, R15, 0.25 ;  /* 0x3e8000000f0f6820 */ /* 0x000fe20000400000 */
[----:B------:R-:W-:Y:S01]  /*2d70*/  @P6 FMUL R39, R39, 0.25 ;  /* 0x3e80000027276820 */ /* 0x000fe20000400000 */
[----:B------:R-:W-:Y:S01]  /*2d80*/  LOP3.LUT R7, R7, 0xff800000, RZ, 0xc0, !PT ;  /* 0xff80000007077812 */ /* 0x000fe200078ec0ff */
[----:B------:R-:W-:Y:S01]  /*2d90*/  @!P4 FMUL R155, R155, 16777216 ;  /* 0x4b8000009b9bc820 */ /* 0x000fe20000400000 */
[----:B------:R-:W-:Y:S01]  /*2da0*/  @P6 FMUL R34, R34, 0.25 ;  /* 0x3e80000022226820 */ /* 0x000fe20000400000 */
[----:B-1----:R-:W-:Y:S01]  /*2db0*/  FMUL R28, R10, R40 ;  /* 0x000000280a1c7220 */ /* 0x002fe20000400000 */
[----:B------:R-:W-:Y:S01]  /*2dc0*/  FSEL R40, R8, R154, !P1 ;  /* 0x0000009a08287208 */ /* 0x000fe20004800000 */
[----:B------:R-:W-:Y:S01]  /*2dd0*/  @P0 FMUL R154, R154, 0.25 ;  /* 0x3e8000009a9a0820 */ /* 0x000fe20000400000 */
[C---:B------:R-:W-:Y:S01]  /*2de0*/  FMUL R26, R10.reuse, R41 ;  /* 0x000000290a1a7220 */ /* 0x040fe20000400000 */
[C---:B------:R-:W-:Y:S01]  /*2df0*/  FMUL R33, R10.reuse, R45 ;  /* 0x0000002d0a217220 */ /* 0x040fe20000400000 */
[----:B------:R-:W-:Y:S01]  /*2e00*/  FMUL R35, R10, R44 ;  /* 0x0000002c0a237220 */ /* 0x000fe20000400000 */
[----:B------:R-:W-:Y:S01]  /*2e10*/  @!P2 FMUL R154, R154, 16777216 ;  /* 0x4b8000009a9aa820 */ /* 0x000fe20000400000 */
[----:B------:R-:W1:Y:S01]  /*2e20*/  MUFU.RCP R10, R155 ;  /* 0x0000009b000a7308 */ /* 0x000e620000001000 */
[----:B------:R-:W-:Y:S01]  /*2e30*/  I2FP.F32.S32 R9, R7 ;  /* 0x0000000700097245 */ /* 0x000fe20000201400 */
[----:B------:R-:W-:Y:S01]  /*2e40*/  @P6 FMUL R38, R38, 0.25 ;  /* 0x3e80000026266820 */ /* 0x000fe20000400000 */
[----:B------:R-:W-:Y:S01]  /*2e50*/  @P0 FMUL R25, R25, 0.25 ;  /* 0x3e80000019190820 */ /* 0x000fe20000400000 */
[----:B------:R-:W-:Y:S01]  /*2e60*/  @P0 FMUL R37, R37, 0.25 ;  /* 0x3e80000025250820 */ /* 0x000fe20000400000 */
[----:B------:R-:W-:-:S02]  /*2e70*/  VIADD R12, R2, 0xc0cafb0d ;  /* 0xc0cafb0d020c7836 */ /* 0x000fc40000000000 */
[----:B------:R-:W-:Y:S01]  /*2e80*/  FFMA.FTZ R6, R9, 1.1920928955078125e-07, R6 ;  /* 0x3400000009067823 */ /* 0x000fe20000010006 */
[----:B------:R-:W-:Y:S01]  /*2e90*/  IADD3 R9, PT, PT, R40, -0x3f3504f3, RZ ;  /* 0xc0cafb0d28097810 */ /* 0x000fe20007ffe0ff */
[----:B------:R-:W2:Y:S01]  /*2ea0*/  MUFU.RCP R18, R154 ;  /* 0x0000009a00127308 */ /* 0x000ea20000001000 */
[----:B------:R-:W-:Y:S01]  /*2eb0*/  @!P4 FMUL R15, R15, 16777216 ;  /* 0x4b8000000f0fc820 */ /* 0x000fe20000400000 */
[----:B------:R-:W-:Y:S01]  /*2ec0*/  @!P4 FMUL R39, R39, 16777216 ;  /* 0x4b8000002727c820 */ /* 0x000fe20000400000 */
[----:B------:R-:W-:Y:S01]  /*2ed0*/  @!P4 FMUL R34, R34, 16777216 ;  /* 0x4b8000002222c820 */ /* 0x000fe20000400000 */
[----:B------:R-:W-:Y:S01]  /*2ee0*/  @!P4 FMUL R38, R38, 16777216 ;  /* 0x4b8000002626c820 */ /* 0x000fe20000400000 */
[----:B------:R-:W-:Y:S01]  /*2ef0*/  @!P2 FMUL R25, R25, 16777216 ;  /* 0x4b8000001919a820 */ /* 0x000fe20000400000 */
[----:B------:R-:W-:Y:S01]  /*2f00*/  @!P2 FMUL R37, R37, 16777216 ;  /* 0x4b8000002525a820 */ /* 0x000fe20000400000 */
[----:B------:R-:W-:Y:S01]  /*2f10*/  @P0 FMUL R32, R32, 0.25 ;  /* 0x3e80000020200820 */ /* 0x000fe20000400000 */
[----:B------:R-:W-:Y:S01]  /*2f20*/  @P0 FMUL R36, R36, 0.25 ;  /* 0x3e80000024240820 */ /* 0x000fe20000400000 */
[----:B------:R-:W-:Y:S01]  /*2f30*/  LOP3.LUT R9, R9, 0xff800000, RZ, 0xc0, !PT ;  /* 0xff80000009097812 */ /* 0x000fe200078ec0ff */
[----:B------:R-:W-:Y:S01]  /*2f40*/  UMOV UR4, 0x400 ;  /* 0x0000040000047882 */ /* 0x000fe20000000000 */
[C---:B-1----:R-:W-:Y:S01]  /*2f50*/  FMUL R14, R10.reuse, R15 ;  /* 0x0000000f0a0e7220 */ /* 0x042fe20000400000 */
[----:B------:R-:W-:Y:S01]  /*2f60*/  FMUL R21, R10, R39 ;  /* 0x000000270a157220 */ /* 0x000fe20000400000 */
[----:B------:R-:W-:Y:S01]  /*2f70*/  LOP3.LUT R17, R12, 0xff800000, RZ, 0xc0, !PT ;  /* 0xff8000000c117812 */ /* 0x000fe200078ec0ff */
[C---:B------:R-:W-:Y:S01]  /*2f80*/  FMUL R16, R10.reuse, R34 ;  /* 0x000000220a107220 */ /* 0x040fe20000400000 */
[----:B------:R-:W-:Y:S01]  /*2f90*/  FMUL R23, R10, R38 ;  /* 0x000000260a177220 */ /* 0x000fe20000400000 */
[----:B0-----:R-:W-:Y:S01]  /*2fa0*/  ULEA UR6, UR5, UR4, 0x18 ;  /* 0x0000000405067291 */ /* 0x001fe2000f8ec0ff */
[C---:B--2---:R-:W-:Y:S01]  /*2fb0*/  FMUL R12, R18.reuse, R25 ;  /* 0x00000019120c7220 */ /* 0x044fe20000400000 */
[----:B------:R-:W-:Y:S01]  /*2fc0*/  FMUL R25, R18, R37 ;  /* 0x0000002512197220 */ /* 0x000fe20000400000 */
[----:B------:R-:W-:Y:S01]  /*2fd0*/  @!P2 FMUL R32, R32, 16777216 ;  /* 0x4b8000002020a820 */ /* 0x000fe20000400000 */
[----:B------:R-:W-:Y:S01]  /*2fe0*/  @!P2 FMUL R36, R36, 16777216 ;  /* 0x4b8000002424a820 */ /* 0x000fe20000400000 */
[-C--:B------:R-:W-:Y:S01]  /*2ff0*/  I2FP.F32.S32 R15, R9.reuse ;  /* 0x00000009000f7245 */ /* 0x080fe20000201400 */
[----:B------:R-:W-:Y:S01]  /*3000*/  IMAD.IADD R7, R42, 0x1, -R7 ;  /* 0x000000012a077824 */ /* 0x000fe200078e0a07 */
[----:B------:R-:W-:Y:S01]  /*3010*/  IADD3 R9, PT, PT, R40, -R9, RZ ;  /* 0x8000000928097210 */ /* 0x000fe20007ffe0ff */
[----:B------:R-:W-:Y:S01]  /*3020*/  FMUL R20, R18, R32 ;  /* 0x0000002012147220 */ /* 0x000fe20000400000 */
[----:B------:R-:W-:Y:S01]  /*3030*/  F2FP.F16.F32.PACK_AB R28, R28, R35 ;  /* 0x000000231c1c723e */ /* 0x000fe200000000ff */
[----:B------:R-:W-:Y:S01]  /*3040*/  FMUL R27, R18, R36 ;  /* 0x00000024121b7220 */ /* 0x000fe20000400000 */
[----:B------:R-:W-:Y:S01]  /*3050*/  F2FP.F16.F32.PACK_AB R26, R26, R33 ;  /* 0x000000211a1a723e */ /* 0x000fe200000000ff */
[----:B------:R-:W-:Y:S01]  /*3060*/  IMAD.MOV.U32 R18, RZ, RZ, 0x3dc6b27f ;  /* 0x3dc6b27fff127424 */ /* 0x000fe200078e00ff */
[----:B------:R-:W-:Y:S01]  /*3070*/  F2FP.F16.F32.PACK_AB R14, R14, R21 ;  /* 0x000000150e0e723e */ /* 0x000fe200000000ff */
[----:B------:R-:W-:Y:S01]  /*3080*/  FADD R7, R7, -1 ;  /* 0xbf80000007077421 */ /* 0x000fe20000000000 */
[----:B------:R-:W-:Y:S01]  /*3090*/  FSEL R8, RZ, -23, P1 ;  /* 0xc1b80000ff087808 */ /* 0x000fe20000800000 */
[----:B------:R-:W-:Y:S01]  /*30a0*/  FADD R9, R9, -1 ;  /* 0xbf80000009097421 */ /* 0x000fe20000000000 */
[----:B------:R-:W-:Y:S01]  /*30b0*/  F2FP.F16.F32.PACK_AB R24, R24, R31 ;  /* 0x0000001f1818723e */ /* 0x000fe200000000ff */
[----:B------:R-:W-:Y:S01]  /*30c0*/  STS [R49+UR6], R28 ;  /* 0x0000001c31007988 */ /* 0x000fe20008000806 */
[----:B------:R-:W-:Y:S01]  /*30d0*/  F2FP.F16.F32.PACK_AB R22, R22, R29 ;  /* 0x0000001d1616723e */ /* 0x000fe200000000ff */
[----:B------:R-:W-:Y:S01]  /*30e0*/  FFMA.FTZ R15, R15, 1.1920928955078125e-07, R8 ;  /* 0x340000000f0f7823 */ /* 0x000fe20000010008 */
[----:B------:R-:W-:Y:S01]  /*30f0*/  F2FP.F16.F32.PACK_AB R16, R16, R23 ;  /* 0x000000171010723e */ /* 0x000fe200000000ff */
[----:B------:R-:W-:Y:S01]  /*3100*/  STS [R49+UR6+0x80], R26 ;  /* 0x0000801a31007988 */ /* 0x000fe20008000806 */
[----:B------:R-:W-:Y:S01]  /*3110*/  LOP3.LUT R21, R49, 0x40, RZ, 0x3c, !PT ;  /* 0x0000004031157812 */ /* 0x000fe200078e3cff */
[----:B------:R-:W-:Y:S01]  /*3120*/  FFMA.FTZ R8, R7, R18, -0.16845393180847167969 ;  /* 0xbe2c7f3007087423 */ /* 0x000fe20000010012 */
[----:B------:R-:W-:Y:S01]  /*3130*/  F2FP.F16.F32.PACK_AB R12, R12, R25 ;  /* 0x000000190c0c723e */ /* 0x000fe200000000ff */
[----:B------:R-:W-:Y:S01]  /*3140*/  IMAD.IADD R11, R4, 0x1, -R11 ;  /* 0x00000001040b7824 */ /* 0x000fe200078e0a0b */
[C---:B------:R-:W-:Y:S01]  /*3150*/  LOP3.LUT R23, R49.reuse, 0x4, RZ, 0x3c, !PT ;  /* 0x0000000431177812 */ /* 0x040fe200078e3cff */
[----:B------:R-:W-:Y:S01]  /*3160*/  STS [R21+UR6+0x400], R24 ;  /* 0x0004001815007988 */ /* 0x000fe20008000806 */
[----:B------:R-:W-:Y:S01]  /*3170*/  I2FP.F32.S32 R19, R17 ;  /* 0x0000001100137245 */ /* 0x000fe20000201400 */
[----:B------:R-:W-:Y:S01]  /*3180*/  IMAD.IADD R17, R2, 0x1, -R17 ;  /* 0x0000000102117824 */ /* 0x000fe200078e0a11 */
[----:B------:R-:W-:Y:S01]  /*3190*/  F2FP.F16.F32.PACK_AB R20, R20, R27 ;  /* 0x0000001b1414723e */ /* 0x000fe200000000ff */
[----:B------:R-:W-:Y:S01]  /*31a0*/  STS [R21+UR6+0x480], R22 ;  /* 0x0004801615007988 */ /* 0x000fe20008000806 */
[----:B------:R-:W-:Y:S01]  /*31b0*/  LOP3.LUT R25, R49, 0x44, RZ, 0x3c, !PT ;  /* 0x0000004431197812 */ /* 0x000fe200078e3cff */
[----:B------:R-:W0:Y:S01]  /*31c0*/  LDC R30, c[0x0][0x3e8] ;  /* 0x0000fa00ff1e7b82 */ /* 0x000e220000000800 */
[----:B------:R-:W-:Y:S01]  /*31d0*/  FSEL R10, RZ, -23, P3 ;  /* 0xc1b80000ff0a7808 */ /* 0x000fe20001800000 */
[----:B------:R1:W-:Y:S01]  /*31e0*/  STS [R23+UR6+0x880], R12 ;  /* 0x0008800c17007988 */ /* 0x0003e20008000806 */
[----:B------:R-:W-:Y:S01]  /*31f0*/  FFMA.FTZ R8, R7, R8, 0.1716887056827545166 ;  /* 0x3e2fcf2a07087423 */ /* 0x000fe20000010008 */
[----:B------:R-:W-:Y:S01]  /*3200*/  FADD R17, R17, -1 ;  /* 0xbf80000011117421 */ /* 0x000fe20000000000 */
[----:B------:R-:W-:Y:S01]  /*3210*/  FADD R11, R11, -1 ;  /* 0xbf8000000b0b7421 */ /* 0x000fe20000000000 */
[----:B------:R-:W-:Y:S01]  /*3220*/  STS [R23+UR6+0x800], R20 ;  /* 0x0008001417007988 */ /* 0x000fe20008000806 */
[----:B------:R-:W-:Y:S01]  /*3230*/  FFMA.FTZ R8, R7, R8, -0.17900948226451873779 ;  /* 0xbe374e4307087423 */ /* 0x000fe20000010008 */
[----:B------:R-:W-:Y:S01]  /*3240*/  FFMA.FTZ R19, R19, 1.1920928955078125e-07, R10 ;  /* 0x3400000013137823 */ /* 0x000fe2000001000a */
[----:B------:R-:W-:Y:S01]  /*3250*/  FFMA.FTZ R10, R11, R18, -0.16845393180847167969 ;  /* 0xbe2c7f300b0a7423 */ /* 0x000fe20000010012 */
[----:B------:R2:W-:Y:S01]  /*3260*/  STS [R25+UR6+0xc80], R14 ;  /* 0x000c800e19007988 */ /* 0x0005e20008000806 */
[----:B------:R-:W-:Y:S01]  /*3270*/  FFMA.FTZ R8, R7, R8, 0.20512372255325317383 ;  /* 0x3e520bf407087423 */ /* 0x000fe20000010008 */
[----:B-1----:R-:W-:Y:S01]  /*3280*/  FFMA.FTZ R12, R9, R18, -0.16845393180847167969 ;  /* 0xbe2c7f30090c7423 */ /* 0x002fe20000010012 */
[----:B------:R-:W-:Y:S01]  /*3290*/  FFMA.FTZ R10, R11, R10, 0.1716887056827545166 ;  /* 0x3e2fcf2a0b0a7423 */ /* 0x000fe2000001000a */
[----:B------:R-:W-:Y:S01]  /*32a0*/  SHF.R.U32.HI R27, RZ, 0x5, R0 ;  /* 0x00000005ff1b7819 */ /* 0x000fe20000011600 */
[----:B------:R-:W-:Y:S01]  /*32b0*/  FFMA.FTZ R8, R7, R8, -0.24046532809734344482 ;  /* 0xbe763c8b07087423 */ /* 0x000fe20000010008 */
[----:B------:R-:W-:Y:S01]  /*32c0*/  FFMA.FTZ R12, R9, R12, 0.1716887056827545166 ;  /* 0x3e2fcf2a090c7423 */ /* 0x000fe2000001000c */
[----:B------:R-:W-:Y:S01]  /*32d0*/  FFMA.FTZ R10, R11, R10, -0.17900948226451873779 ;  /* 0xbe374e430b0a7423 */ /* 0x000fe2000001000a */
[----:B------:R-:W-:Y:S01]  /*32e0*/  SGXT.U32 R27, R27, 0x2 ;  /* 0x000000021b1b781a */ /* 0x000fe20000000000 */
[----:B------:R-:W-:Y:S01]  /*32f0*/  FFMA.FTZ R8, R7, R8, 0.28857114911079406738 ;  /* 0x3e93bf9907087423 */ /* 0x000fe20000010008 */
[----:B--2---:R-:W-:Y:S01]  /*3300*/  FFMA.FTZ R14, R17, R18, -0.16845393180847167969 ;  /* 0xbe2c7f30110e7423 */ /* 0x004fe20000010012 */
[----:B------:R-:W-:Y:S01]  /*3310*/  FFMA.FTZ R12, R9, R12, -0.17900948226451873779 ;  /* 0xbe374e43090c7423 */ /* 0x000fe2000001000c */
[----:B------:R-:W-:Y:S01]  /*3320*/  FFMA.FTZ R10, R11, R10, 0.20512372255325317383 ;  /* 0x3e520bf40b0a7423 */ /* 0x000fe2000001000a */
[----:B------:R-:W-:Y:S01]  /*3330*/  FFMA.FTZ R8, R7, R8, -0.36067417263984680176 ;  /* 0xbeb8aa4907087423 */ /* 0x000fe20000010008 */
[----:B------:R-:W-:Y:S01]  /*3340*/  FFMA.FTZ R14, R17, R14, 0.1716887056827545166 ;  /* 0x3e2fcf2a110e7423 */ /* 0x000fe2000001000e */
[----:B------:R-:W-:Y:S01]  /*3350*/  FFMA.FTZ R12, R9, R12, 0.20512372255325317383 ;  /* 0x3e520bf4090c7423 */ /* 0x000fe2000001000c */
[----:B------:R0:W-:Y:S01]  /*3360*/  STS [R25+UR6+0xc00], R16 ;  /* 0x000c001019007988 */ /* 0x0001e20008000806 */
[----:B------:R-:W-:Y:S01]  /*3370*/  FFMA.FTZ R10, R11, R10, -0.24046532809734344482 ;  /* 0xbe763c8b0b0a7423 */ /* 0x000fe2000001000a */
[----:B------:R-:W-:Y:S01]  /*3380*/  FFMA.FTZ R14, R17, R14, -0.17900948226451873779 ;  /* 0xbe374e43110e7423 */ /* 0x000fe2000001000e */
[----:B------:R-:W-:Y:S01]  /*3390*/  FFMA.FTZ R12, R9, R12, -0.24046532809734344482 ;  /* 0xbe763c8b090c7423 */ /* 0x000fe2000001000c */
[----:B------:R-:W-:Y:S01]  /*33a0*/  FFMA.FTZ R8, R7, R8, 0.48089820146560668945 ;  /* 0x3ef6384a07087423 */ /* 0x000fe20000010008 */
[----:B------:R-:W-:Y:S01]  /*33b0*/  FFMA.FTZ R10, R11, R10, 0.28857114911079406738 ;  /* 0x3e93bf990b0a7423 */ /* 0x000fe2000001000a */
[----:B------:R-:W-:Y:S01]  /*33c0*/  FFMA.FTZ R14, R17, R14, 0.20512372255325317383 ;  /* 0x3e520bf4110e7423 */ /* 0x000fe2000001000e */
[----:B------:R-:W-:Y:S01]  /*33d0*/  FFMA.FTZ R12, R9, R12, 0.28857114911079406738 ;  /* 0x3e93bf99090c7423 */ /* 0x000fe2000001000c */
[----:B------:R-:W-:Y:S01]  /*33e0*/  FFMA.FTZ R8, R7, R8, -0.72134751081466674805 ;  /* 0xbf38aa3b07087423 */ /* 0x000fe20000010008 */
[----:B------:R-:W-:Y:S01]  /*33f0*/  BAR.SYNC.DEFER_BLOCKING 0x0 ;  /* 0x0000000000007b1d */ /* 0x000fe20000010000 */
[----:B------:R-:W-:Y:S01]  /*3400*/  FFMA.FTZ R14, R17, R14, -0.24046532809734344482 ;  /* 0xbe763c8b110e7423 */ /* 0x000fe2000001000e */
[----:B------:R-:W-:Y:S01]  /*3410*/  FFMA.FTZ R12, R9, R12, -0.36067417263984680176 ;  /* 0xbeb8aa49090c7423 */ /* 0x000fe2000001000c */
[----:B0-----:R-:W-:-:S02]  /*3420*/  IMAD R16, R27, R30, RZ ;  /* 0x0000001e1b107224 */ /* 0x001fc400078e02ff */
[----:B------:R-:W-:Y:S01]  /*3430*/  FFMA.FTZ R10, R11, R10, -0.36067417263984680176 ;  /* 0xbeb8aa490b0a7423 */ /* 0x000fe2000001000a */
[----:B------:R-:W-:Y:S01]  /*3440*/  FFMA.FTZ R14, R17, R14, 0.28857114911079406738 ;  /* 0x3e93bf99110e7423 */ /* 0x000fe2000001000e */
[----:B------:R-:W-:Y:S01]  /*3450*/  FFMA.FTZ R12, R9, R12, 0.48089820146560668945 ;  /* 0x3ef6384a090c7423 */ /* 0x000fe2000001000c */
[C---:B------:R-:W-:Y:S02]  /*3460*/  IMAD R18, R30.reuse, 0x4, R16 ;  /* 0x000000041e127824 */ /* 0x040fe400078e0210 */
[----:B------:R-:W-:Y:S01]  /*3470*/  FMUL R8, R7, R8 ;  /* 0x0000000807087220 */ /* 0x000fe20000400000 */
[----:B------:R-:W-:Y:S01]  /*3480*/  FFMA.FTZ R14, R17, R14, -0.36067417263984680176 ;  /* 0xbeb8aa49110e7423 */ /* 0x000fe2000001000e */
[----:B------:R-:W-:Y:S01]  /*3490*/  FFMA.FTZ R12, R9, R12, -0.72134751081466674805 ;  /* 0xbf38aa3b090c7423 */ /* 0x000fe2000001000c */
[C---:B------:R-:W-:Y:S02]  /*34a0*/  IMAD R20, R30.reuse, 0x4, R18 ;  /* 0x000000041e147824 */ /* 0x040fe400078e0212 */
[----:B------:R-:W-:Y:S01]  /*34b0*/  FFMA.FTZ R10, R11, R10, 0.48089820146560668945 ;  /* 0x3ef6384a0b0a7423 */ /* 0x000fe2000001000a */
[----:B------:R-:W-:Y:S01]  /*34c0*/  FFMA.FTZ R14, R17, R14, 0.48089820146560668945 ;  /* 0x3ef6384a110e7423 */ /* 0x000fe2000001000e */
[----:B------:R-:W-:Y:S01]  /*34d0*/  FMUL R12, R9, R12 ;  /* 0x0000000c090c7220 */ /* 0x000fe20000400000 */
[----:B------:R-:W-:-:S02]  /*34e0*/  IMAD R21, R30, 0x4, R20 ;  /* 0x000000041e157824 */ /* 0x000fc400078e0214 */
[----:B------:R-:W-:Y:S01]  /*34f0*/  FMUL R8, R7, R8 ;  /* 0x0000000807087220 */ /* 0x000fe20000400000 */
[----:B------:R-:W-:Y:S01]  /*3500*/  FFMA.FTZ R14, R17, R14, -0.72134751081466674805 ;  /* 0xbf38aa3b110e7423 */ /* 0x000fe2000001000e */
[----:B------:R-:W-:Y:S01]  /*3510*/  FMUL R12, R9, R12 ;  /* 0x0000000c090c7220 */ /* 0x000fe20000400000 */
[----:B------:R-:W-:Y:S01]  /*3520*/  FFMA.FTZ R10, R11, R10, -0.72134751081466674805 ;  /* 0xbf38aa3b0b0a7423 */ /* 0x000fe2000001000a */
[----:B------:R-:W-:Y:S01]  /*3530*/  ISETP.GE.U32.AND P6, PT, R4, 0x7f800000, PT ;  /* 0x7f8000000400780c */ /* 0x000fe20003fc6070 */
[----:B------:R-:W0:Y:S01]  /*3540*/  LDCU.64 UR4, c[0x0][0x3e0] ;  /* 0x00007c00ff0477ac */ /* 0x000e220008000a00 */
[----:B------:R-:W-:Y:S01]  /*3550*/  FMUL R14, R17, R14 ;  /* 0x0000000e110e7220 */ /* 0x000fe20000400000 */
[----:B------:R-:W-:Y:S01]  /*3560*/  LEA R22, R30, R21, 0x2 ;  /* 0x000000151e167211 */ /* 0x000fe200078e10ff */
[----:B------:R-:W-:Y:S01]  /*3570*/  FFMA.FTZ R7, R7, 1.4426950216293334961, R8 ;  /* 0x3fb8aa3b07077823 */ /* 0x000fe20000010008 */
[----:B------:R-:W-:Y:S01]  /*3580*/  FFMA.FTZ R12, R9, 1.4426950216293334961, R12 ;  /* 0x3fb8aa3b090c7823 */ /* 0x000fe2000001000c */
[----:B------:R-:W-:Y:S01]  /*3590*/  FMUL R10, R11, R10 ;  /* 0x0000000a0b0a7220 */ /* 0x000fe20000400000 */
[----:B------:R-:W1:Y:S01]  /*35a0*/  LDC.64 R8, c[0x0][0x398] ;  /* 0x0000e600ff087b82 */ /* 0x000e620000000a00 */
[----:B------:R-:W-:Y:S01]  /*35b0*/  ISETP.GE.U32.AND P3, PT, R40, 0x7f800000, PT ;  /* 0x7f8000002800780c */ /* 0x000fe20003f66070 */
[----:B------:R-:W-:Y:S01]  /*35c0*/  FMUL R14, R17, R14 ;  /* 0x0000000e110e7220 */ /* 0x000fe20000400000 */
[----:B------:R-:W-:-:S02]  /*35d0*/  IMAD R23, R30, 0x4, R22 ;  /* 0x000000041e177824 */ /* 0x000fc400078e0216 */
[----:B------:R-:W-:Y:S01]  /*35e0*/  FMUL R10, R11, R10 ;  /* 0x0000000a0b0a7220 */ /* 0x000fe20000400000 */
[----:B------:R-:W-:Y:S01]  /*35f0*/  ISETP.GE.U32.AND P0, PT, R42, 0x7f800000, PT ;  /* 0x7f8000002a00780c */ /* 0x000fe20003f06070 */
[----:B------:R-:W-:Y:S01]  /*3600*/  FFMA.FTZ R14, R17, 1.4426950216293334961, R14 ;  /* 0x3fb8aa3b110e7823 */ /* 0x000fe2000001000e */
[----:B------:R-:W-:Y:S01]  /*3610*/  ISETP.GE.U32.AND P4, PT, R2, 0x7f800000, PT ;  /* 0x7f8000000200780c */ /* 0x000fe20003f86070 */
[----:B------:R-:W-:Y:S01]  /*3620*/  IMAD R17, R30, 0x4, R23 ;  /* 0x000000041e117824 */ /* 0x000fe200078e0217 */
[----:B------:R-:W-:Y:S01]  /*3630*/  LOP3.LUT R28, R3, 0x4, RZ, 0x3c, !PT ;  /* 0x00000004031c7812 */ /* 0x000fe200078e3cff */
[----:B------:R-:W-:Y:S01]  /*3640*/  FFMA.FTZ R10, R11, 1.4426950216293334961, R10 ;  /* 0x3fb8aa3b0b0a7823 */ /* 0x000fe2000001000a */
[----:B------:R-:W-:Y:S01]  /*3650*/  FADD R36, R6, R7 ;  /* 0x0000000706247221 */ /* 0x000fe20000000000 */
[----:B------:R-:W-:Y:S01]  /*3660*/  @P6 IMAD.MOV.U32 R7, RZ, RZ, 0x7f800000 ;  /* 0x7f800000ff076424 */ /* 0x000fe200078e00ff */
[----:B------:R-:W2:Y:S01]  /*3670*/  LDS R45, [R3+UR6] ;  /* 0x00000006032d7984 */ /* 0x000ea20008000800 */
[----:B------:R-:W-:-:S02]  /*3680*/  IMAD R24, R30, 0x4, R17 ;  /* 0x000000041e187824 */ /* 0x000fc400078e0211 */
[----:B------:R-:W-:Y:S01]  /*3690*/  FADD R37, R13, R10 ;  /* 0x0000000a0d257221 */ /* 0x000fe20000000000 */
[C---:B------:R-:W-:Y:S01]  /*36a0*/  @P6 FFMA.FTZ R37, R4.reuse, R7, +INF ;  /* 0x7f80000004256423 */ /* 0x040fe20000010007 */
[----:B------:R-:W3:Y:S01]  /*36b0*/  LDS R53, [R28+UR6] ;  /* 0x000000061c357984 */ /* 0x000ee20008000800 */
[----:B------:R-:W-:Y:S01]  /*36c0*/  FSETP.NEU.AND P1, PT, R4, RZ, PT ;  /* 0x000000ff0400720b */ /* 0x000fe20003f2d000 */
[----:B0-----:R-:W-:Y:S01]  /*36d0*/  UIMAD UR4, UR7, UR4, URZ ;  /* 0x00000004070472a4 */ /* 0x001fe2000f8e02ff */
[----:B------:R-:W-:Y:S01]  /*36e0*/  @P3 IMAD.MOV.U32 R7, RZ, RZ, 0x7f800000 ;  /* 0x7f800000ff073424 */ /* 0x000fe200078e00ff */
[----:B------:R-:W0:Y:S01]  /*36f0*/  LDS R47, [R3+UR6+0x100] ;  /* 0x00010006032f7984 */ /* 0x000e220008000800 */
[----:B------:R-:W-:Y:S02]  /*3700*/  IMAD R25, R30, 0x4, R24 ;  /* 0x000000041e197824 */ /* 0x000fe400078e0218 */
[----:B------:R-:W-:Y:S01]  /*3710*/  FADD R38, R15, R12 ;  /* 0x0000000c0f267221 */ /* 0x000fe20000000000 */
[----:B------:R-:W-:Y:S01]  /*3720*/  IMAD R4, R84, UR5, RZ ;  /* 0x0000000554047c24 */ /* 0x000fe2000f8e02ff */
[----:B------:R-:W4:Y:S01]  /*3730*/  LDS R55, [R28+UR6+0x100] ;  /* 0x000100061c377984 */ /* 0x000f220008000800 */
[----:B------:R-:W-:Y:S01]  /*3740*/  @P0 MOV R6, 0x7f800000 ;  /* 0x7f80000000060802 */ /* 0x000fe20000000f00 */
[----:B------:R-:W-:Y:S01]  /*3750*/  @P3 FFMA.FTZ R38, R40, R7, +INF ;  /* 0x7f80000028263423 */ /* 0x000fe20000010007 */
[----:B------:R-:W-:Y:S01]  /*3760*/  USHF.L.U32 UR8, UR4, 0x1, URZ ;  /* 0x0000000104087899 */ /* 0x000fe200080006ff */
[----:B------:R-:W5:Y:S01]  /*3770*/  LDS R49, [R3+UR6+0x200] ;  /* 0x0002000603317984 */ /* 0x000f620008000800 */
[----:B------:R-:W-:-:S02]  /*3780*/  IMAD R27, R30, 0x4, R25 ;  /* 0x000000041e1b7824 */ /* 0x000fc400078e0219 */
[----:B------:R-:W-:Y:S01]  /*3790*/  FADD R39, R19, R14 ;  /* 0x0000000e13277221 */ /* 0x000fe20000000000 */
[----:B------:R-:W-:Y:S01]  /*37a0*/  @P4 IMAD.MOV.U32 R11, RZ, RZ, 0x7f800000 ;  /* 0x7f800000ff0b4424 */ /* 0x000fe200078e00ff */
[----:B------:R-:W0:Y:S01]  /*37b0*/  LDS R57, [R28+UR6+0x200] ;  /* 0x000200061c397984 */ /* 0x000e220008000800 */
[----:B------:R-:W-:Y:S02]  /*37c0*/  IMAD.SHL.U32 R7, R4, 0x2, RZ ;  /* 0x0000000204077824 */ /* 0x000fe400078e00ff */
[----:B------:R-:W-:Y:S01]  /*37d0*/  @P0 FFMA.FTZ R36, R42, R6, +INF ;  /* 0x7f8000002a240423 */ /* 0x000fe20000010006 */
[----:B------:R-:W-:Y:S01]  /*37e0*/  UIMAD.WIDE UR4, UR4, 0x2, URZ ;  /* 0x00000002040478a5 */ /* 0x000fe2000f8e02ff */
[----:B------:R-:W0:Y:S01]  /*37f0*/  LDS R51, [R3+UR6+0x300] ;  /* 0x0003000603337984 */ /* 0x000e220008000800 */
[----:B------:R-:W-:Y:S02]  /*3800*/  IMAD R29, R30, 0x4, R27 ;  /* 0x000000041e1d7824 */ /* 0x000fe400078e021b */
[----:B------:R-:W-:Y:S01]  /*3810*/  @P4 FFMA.FTZ R39, R2, R11, +INF ;  /* 0x7f80000002274423 */ /* 0x000fe2000001000b */
[----:B------:R-:W-:Y:S01]  /*3820*/  IMAD.HI R4, R4, 0x2, RZ ;  /* 0x0000000204047827 */ /* 0x000fe200078e02ff */
[----:B------:R-:W4:Y:S01]  /*3830*/  LDS R59, [R28+UR6+0x300] ;  /* 0x000300061c3b7984 */ /* 0x000f220008000800 */
[----:B------:R-:W-:-:S02]  /*3840*/  SHF.R.U32.HI R6, RZ, 0x1, R0 ;  /* 0x00000001ff067819 */ /* 0x000fc40000011600 */
[----:B-1----:R-:W-:Y:S02]  /*3850*/  IADD3 R34, P3, P4, R7, UR8, R8 ;  /* 0x0000000807227c10 */ /* 0x002fe4000fc7e008 */
[----:B------:R-:W-:Y:S01]  /*3860*/  FSETP.NEU.AND P2, PT, R42, RZ, PT ;  /* 0x000000ff2a00720b */ /* 0x000fe20003f4d000 */
[----:B------:R-:W1:Y:S01]  /*3870*/  LDCU UR4, c[0x0][0x3ec] ;  /* 0x00007d80ff0477ac */ /* 0x000e620008000800 */
[----:B------:R-:W-:Y:S02]  /*3880*/  LOP3.LUT R42, R6, 0xc, RZ, 0xc0, !PT ;  /* 0x0000000c062a7812 */ /* 0x000fe400078ec0ff */
[----:B------:R-:W-:Y:S02]  /*3890*/  LEA R31, R30, R29, 0x2 ;  /* 0x0000001d1e1f7211 */ /* 0x000fe400078e10ff */
[----:B------:R-:W-:Y:S02]  /*38a0*/  IADD3.X R44, PT, PT, R4, UR5, R9, P3, P4 ;  /* 0x00000005042c7c10 */ /* 0x000fe40009fe8409 */
[-C--:B------:R-:W-:Y:S01]  /*38b0*/  LEA R6, P6, R18, R34.reuse, 0x1 ;  /* 0x0000002212067211 */ /* 0x080fe200078c08ff */
[----:B------:R-:W-:Y:S01]  /*38c0*/  IMAD R33, R30, 0x4, R31 ;  /* 0x000000041e217824 */ /* 0x000fe200078e021f */
[----:B------:R-:W-:-:S02]  /*38d0*/  LEA R4, P3, R16, R34, 0x1 ;  /* 0x0000002210047211 */ /* 0x000fc400078608ff */
[----:B------:R-:W-:Y:S01]  /*38e0*/  LEA R8, P4, R20, R34, 0x1 ;  /* 0x0000002214087211 */ /* 0x000fe200078808ff */
[----:B------:R-:W-:Y:S01]  /*38f0*/  IMAD R35, R30, 0x4, R33 ;  /* 0x000000041e237824 */ /* 0x000fe200078e0221 */
[----:B------:R-:W-:Y:S02]  /*3900*/  LEA.HI.X.SX32 R7, R18, R44, 0x1, P6 ;  /* 0x0000002c12077211 */ /* 0x000fe400030f0eff */
[----:B------:R-:W-:Y:S02]  /*3910*/  LEA R12, P6, R22, R34, 0x1 ;  /* 0x00000022160c7211 */ /* 0x000fe400078c08ff */
[----:B------:R-:W-:Y:S01]  /*3920*/  LEA R43, R5, UR6, 0x4 ;  /* 0x00000006052b7c11 */ /* 0x000fe2000f8e20ff */
[----:B-1----:R-:W-:Y:S01]  /*3930*/  UIMAD UR4, UR7, UR4, URZ ;  /* 0x00000004070472a4 */ /* 0x002fe2000f8e02ff */
[----:B------:R-:W-:Y:S02]  /*3940*/  LEA.HI.X.SX32 R5, R16, R44, 0x1, P3 ;  /* 0x0000002c10057211 */ /* 0x000fe400018f0eff */
[----:B------:R-:W-:Y:S01]  /*3950*/  LEA R10, P3, R21, R34, 0x1 ;  /* 0x00000022150a7211 */ /* 0x000fe200078608ff */
[----:B------:R-:W-:Y:S01]  /*3960*/  USHF.L.U32 UR7, UR4, 0x2, URZ ;  /* 0x0000000204077899 */ /* 0x000fe200080006ff */
[----:B------:R-:W-:Y:S01]  /*3970*/  LEA.HI.X.SX32 R9, R20, R44, 0x1, P4 ;  /* 0x0000002c14097211 */ /* 0x000fe200020f0eff */
[----:B--2---:R1:W-:Y:S01]  /*3980*/  STG.E.U16 desc[UR10][R4.64], R45 ;  /* 0x0000002d04007986 */ /* 0x0043e2000c10150a */
[----:B------:R-:W-:Y:S01]  /*3990*/  LEA R14, P4, R23, R34, 0x1 ;  /* 0x00000022170e7211 */ /* 0x000fe200078808ff */
[----:B------:R-:W-:Y:S01]  /*39a0*/  UIMAD.WIDE UR4, UR4, 0x4, URZ ;  /* 0x00000004040478a5 */ /* 0x000fe2000f8e02ff */
[----:B------:R-:W-:Y:S01]  /*39b0*/  LEA.HI.X.SX32 R13, R22, R44, 0x1, P6 ;  /* 0x0000002c160d7211 */ /* 0x000fe200030f0eff */
[----:B---3--:R-:W-:Y:S01]  /*39c0*/  STG.E.U16 desc[UR10][R6.64], R53 ;  /* 0x0000003506007986 */ /* 0x008fe2000c10150a */
[----:B------:R-:W-:Y:S01]  /*39d0*/  LEA R18, P6, R24, R34, 0x1 ;  /* 0x0000002218127211 */ /* 0x000fe200078c08ff */
[----:B------:R-:W-:Y:S01]  /*39e0*/  IMAD.IADD R42, R42, 0x1, R43 ;  /* 0x000000012a2a7824 */ /* 0x000fe200078e022b */
[----:B------:R-:W-:Y:S01]  /*39f0*/  LEA.HI.X.SX32 R11, R21, R44, 0x1, P3 ;  /* 0x0000002c150b7211 */ /* 0x000fe200018f0eff */
[----:B0-----:R-:W-:Y:S01]  /*3a00*/  STG.E.U16 desc[UR10][R8.64], R47 ;  /* 0x0000002f08007986 */ /* 0x001fe2000c10150a */
[----:B------:R-:W-:-:S02]  /*3a10*/  FSETP.NEU.AND P0, PT, R40, RZ, PT ;  /* 0x000000ff2800720b */ /* 0x000fc40003f0d000 */
[----:B------:R-:W-:Y:S01]  /*3a20*/  LEA R16, P3, R17, R34, 0x1 ;  /* 0x0000002211107211 */ /* 0x000fe200078608ff */
[----:B----4-:R0:W-:Y:S01]  /*3a30*/  STG.E.U16 desc[UR10][R10.64], R55 ;  /* 0x000000370a007986 */ /* 0x0101e2000c10150a */
[----:B------:R-:W-:Y:S01]  /*3a40*/  LEA.HI.X.SX32 R15, R23, R44, 0x1, P4 ;  /* 0x0000002c170f7211 */ /* 0x000fe200020f0eff */
[----:B-1----:R-:W1:Y:S01]  /*3a50*/  LDC.64 R4, c[0x0][0x3a0] ;  /* 0x0000e800ff047b82 */ /* 0x002e620000000a00 */
[----:B------:R-:W-:Y:S01]  /*3a60*/  LEA R40, R30, R35, 0x2 ;  /* 0x000000231e287211 */ /* 0x000fe200078e10ff */
[----:B-----5:R2:W-:Y:S01]  /*3a70*/  STG.E.U16 desc[UR10][R12.64], R49 ;  /* 0x000000310c007986 */ /* 0x0205e2000c10150a */
[----:B------:R-:W-:Y:S02]  /*3a80*/  LEA R20, P4, R25, R34, 0x1 ;  /* 0x0000002219147211 */ /* 0x000fe400078808ff */
[----:B------:R-:W-:Y:S01]  /*3a90*/  LEA.HI.X.SX32 R19, R24, R44, 0x1, P6 ;  /* 0x0000002c18137211 */ /* 0x000fe200030f0eff */
[----:B------:R-:W-:Y:S01]  /*3aa0*/  IMAD R41, R30, 0x4, R40 ;  /* 0x000000041e297824 */ /* 0x000fe200078e0228 */
[----:B------:R-:W-:Y:S01]  /*3ab0*/  LEA R24, P6, R29, R34, 0x1 ;  /* 0x000000221d187211 */ /* 0x000fe200078c08ff */
[----:B------:R3:W-:Y:S01]  /*3ac0*/  STG.E.U16 desc[UR10][R14.64], R57 ;  /* 0x000000390e007986 */ /* 0x0007e2000c10150a */
[----:B------:R-:W-:-:S02]  /*3ad0*/  LEA.HI.X.SX32 R17, R17, R44, 0x1, P3 ;  /* 0x0000002c11117211 */ /* 0x000fc400018f0eff */
[----:B------:R-:W-:Y:S02]  /*3ae0*/  LEA R22, P3, R27, R34, 0x1 ;  /* 0x000000221b167211 */ /* 0x000fe400078608ff */
[----:B------:R-:W-:Y:S01]  /*3af0*/  LEA.HI.X.SX32 R21, R25, R44, 0x1, P4 ;  /* 0x0000002c19157211 */ /* 0x000fe200020f0eff */
[----:B------:R4:W-:Y:S01]  /*3b00*/  STG.E.U16 desc[UR10][R16.64], R51 ;  /* 0x0000003310007986 */ /* 0x0009e2000c10150a */
[----:B------:R-:W-:Y:S02]  /*3b10*/  LEA R26, P4, R31, R34, 0x1 ;  /* 0x000000221f1a7211 */ /* 0x000fe400078808ff */
[----:B------:R-:W-:Y:S01]  /*3b20*/  LEA.HI.X.SX32 R25, R29, R44, 0x1, P6 ;  /* 0x0000002c1d197211 */ /* 0x000fe200030f0eff */
[----:B------:R-:W-:Y:S01]  /*3b30*/  STG.E.U16 desc[UR10][R18.64], R59 ;  /* 0x0000003b12007986 */ /* 0x000fe2000c10150a */
[----:B------:R-:W-:Y:S02]  /*3b40*/  LEA R30, P6, R35, R34, 0x1 ;  /* 0x00000022231e7211 */ /* 0x000fe400078c08ff */
[----:B------:R-:W-:-:S02]  /*3b50*/  LEA.HI.X.SX32 R23, R27, R44, 0x1, P3 ;  /* 0x0000002c1b177211 */ /* 0x000fc400018f0eff */
[----:B------:R-:W-:Y:S02]  /*3b60*/  LEA.HI.X.SX32 R27, R31, R44, 0x1, P4 ;  /* 0x0000002c1f1b7211 */ /* 0x000fe400020f0eff */
[----:B------:R-:W-:Y:S02]  /*3b70*/  LEA R28, P3, R33, R34, 0x1 ;  /* 0x00000022211c7211 */ /* 0x000fe400078608ff */
[----:B------:R-:W-:Y:S02]  /*3b80*/  LEA.HI.X.SX32 R31, R35, R44, 0x1, P6 ;  /* 0x0000002c231f7211 */ /* 0x000fe400030f0eff */
[----:B------:R-:W-:Y:S02]  /*3b90*/  FSETP.NEU.AND P6, PT, R2, RZ, PT ;  /* 0x000000ff0200720b */ /* 0x000fe40003fcd000 */
[----:B------:R-:W-:Y:S02]  /*3ba0*/  PRMT R2, R45, 0x7632, R2 ;  /* 0x000076322d027816 */ /* 0x000fe40000000002 */
[----:B0-----:R-:W-:-:S02]  /*3bb0*/  PRMT R11, R53, 0x7632, R11 ;  /* 0x00007632350b7816 */ /* 0x001fc4000000000b */
[----:B------:R-:W-:Y:S01]  /*3bc0*/  LEA R32, P4, R40, R34, 0x1 ;  /* 0x0000002228207211 */ /* 0x000fe200078808ff */
[----:B------:R-:W-:Y:S01]  /*3bd0*/  STG.E.U16 desc[UR10][R20.64], R2 ;  /* 0x0000000214007986 */ /* 0x000fe2000c10150a */
[----:B------:R-:W-:Y:S02]  /*3be0*/  LEA.HI.X.SX32 R29, R33, R44, 0x1, P3 ;  /* 0x0000002c211d7211 */ /* 0x000fe400018f0eff */
[----:B------:R-:W-:Y:S01]  /*3bf0*/  PRMT R3, R47, 0x7632, R3 ;  /* 0x000076322f037816 */ /* 0x000fe20000000003 */
[----:B------:R-:W-:Y:S01]  /*3c00*/  STG.E.U16 desc[UR10][R22.64], R11 ;  /* 0x0000000b16007986 */ /* 0x000fe2000c10150a */
[----:B------:R-:W-:Y:S02]  /*3c10*/  LEA R34, P3, R41, R34, 0x1 ;  /* 0x0000002229227211 */ /* 0x000fe400078608ff */
[----:B--2---:R-:W-:Y:S01]  /*3c20*/  PRMT R13, R55, 0x7632, R13 ;  /* 0x00007632370d7816 */ /* 0x004fe2000000000d */
[----:B------:R0:W-:Y:S01]  /*3c30*/  STG.E.U16 desc[UR10][R24.64], R3 ;  /* 0x0000000318007986 */ /* 0x0001e2000c10150a */
[----:B---3--:R-:W-:-:S02]  /*3c40*/  PRMT R14, R49, 0x7632, R14 ;  /* 0x00007632310e7816 */ /* 0x008fc4000000000e */
[----:B------:R-:W-:Y:S01]  /*3c50*/  PRMT R15, R57, 0x7632, R15 ;  /* 0x00007632390f7816 */ /* 0x000fe2000000000f */
[----:B------:R2:W-:Y:S01]  /*3c60*/  STG.E.U16 desc[UR10][R26.64], R13 ;  /* 0x0000000d1a007986 */ /* 0x0005e2000c10150a */
[-C--:B------:R-:W-:Y:S02]  /*3c70*/  LEA.HI.X.SX32 R33, R40, R44.reuse, 0x1, P4 ;  /* 0x0000002c28217211 */ /* 0x080fe400020f0eff */
[----:B----4-:R-:W-:Y:S01]  /*3c80*/  PRMT R16, R51, 0x7632, R16 ;  /* 0x0000763233107816 */ /* 0x010fe20000000010 */
[----:B------:R2:W-:Y:S01]  /*3c90*/  STG.E.U16 desc[UR10][R28.64], R14 ;  /* 0x0000000e1c007986 */ /* 0x0005e2000c10150a */
[----:B------:R-:W-:Y:S02]  /*3ca0*/  LEA.HI.X.SX32 R35, R41, R44, 0x1, P3 ;  /* 0x0000002c29237211 */ /* 0x000fe400018f0eff */
[----:B------:R-:W-:Y:S01]  /*3cb0*/  PRMT R17, R59, 0x7632, R17 ;  /* 0x000076323b117816 */ /* 0x000fe20000000011 */
[----:B------:R2:W-:Y:S01]  /*3cc0*/  STG.E.U16 desc[UR10][R30.64], R15 ;  /* 0x0000000f1e007986 */ /* 0x0005e2000c10150a */
[----:B------:R-:W-:-:S02]  /*3cd0*/  FSEL R36, R36, -INF , P2 ;  /* 0xff80000024247808 */ /* 0x000fc40001000000 */
[----:B------:R-:W-:Y:S01]  /*3ce0*/  FSEL R37, R37, -INF , P1 ;  /* 0xff80000025257808 */ /* 0x000fe20000800000 */
[----:B------:R2:W-:Y:S01]  /*3cf0*/  STG.E.U16 desc[UR10][R32.64], R16 ;  /* 0x0000001020007986 */ /* 0x0005e2000c10150a */
[----:B0-----:R-:W-:Y:S01]  /*3d00*/  FSEL R3, R38, -INF , P0 ;  /* 0xff80000026037808 */ /* 0x001fe20000000000 */
[----:B------:R-:W-:Y:S01]  /*3d10*/  FFMA R36, R36, 0.69314718246459960938, R79 ;  /* 0x3f31721824247823 */ /* 0x000fe2000000004f */
[----:B------:R-:W-:Y:S01]  /*3d20*/  FSEL R2, R39, -INF , P6 ;  /* 0xff80000027027808 */ /* 0x000fe20003000000 */
[----:B------:R2:W-:Y:S01]  /*3d30*/  STG.E.U16 desc[UR10][R34.64], R17 ;  /* 0x0000001122007986 */ /* 0x0005e2000c10150a */
[----:B------:R-:W-:Y:S01]  /*3d40*/  LOP3.LUT R0, R0, 0x1c, RZ, 0xc0, !PT ;  /* 0x0000001c00007812 */ /* 0x000fe200078ec0ff */
[----:B------:R-:W-:Y:S01]  /*3d50*/  FFMA R37, R37, 0.69314718246459960938, R78 ;  /* 0x3f31721825257823 */ /* 0x000fe2000000004e */
[----:B------:R-:W-:Y:S01]  /*3d60*/  FFMA R38, R3, 0.69314718246459960938, R76 ;  /* 0x3f31721803267823 */ /* 0x000fe2000000004c */
[----:B------:R-:W-:Y:S01]  /*3d70*/  FFMA R39, R2, 0.69314718246459960938, R77 ;  /* 0x3f31721802277823 */ /* 0x000fe2000000004d */
[----:B------:R-:W-:Y:S01]  /*3d80*/  LEA R0, R0, UR6, 0x2 ;  /* 0x0000000600007c11 */ /* 0x000fe2000f8e10ff */
[----:B------:R-:W-:Y:S01]  /*3d90*/  BAR.SYNC.DEFER_BLOCKING 0x0 ;  /* 0x0000000000007b1d */ /* 0x000fe20000010000 */
[----:B------:R-:W-:-:S02]  /*3da0*/  IMAD.SHL.U32 R3, R84, 0x4, RZ ;  /* 0x0000000454037824 */ /* 0x000fc400078e00ff */
[----:B------:R-:W-:-:S03]  /*3db0*/  IMAD.HI R84, R84, 0x4, RZ ;  /* 0x0000000454547827 */ /* 0x000fc600078e02ff */
[----:B-1----:R-:W-:-:S04]  /*3dc0*/  IADD3 R2, P0, P1, R3, UR7, R4 ;  /* 0x0000000703027c10 */ /* 0x002fc8000f91e004 */
[----:B------:R-:W-:Y:S01]  /*3dd0*/  IADD3.X R3, PT, PT, R84, UR5, R5, P0, P1 ;  /* 0x0000000554037c10 */ /* 0x000fe200087e2405 */
[----:B------:R2:W-:Y:S01]  /*3de0*/  STS.128 [R0], R36 ;  /* 0x0000002400007388 */ /* 0x0005e20000000c00 */
[----:B------:R-:W-:Y:S06]  /*3df0*/  BAR.SYNC.DEFER_BLOCKING 0x0 ;  /* 0x0000000000007b1d */ /* 0x000fec0000010000 */
[----:B------:R-:W-:Y:S05]  /*3e00*/  @P5 EXIT ;  /* 0x000000000000594d */ /* 0x000fea0003800000 */
[----:B------:R-:W0:Y:S04]  /*3e10*/  LDS R5, [R42] ;  /* 0x000000002a057984 */ /* 0x000e280000000800 */
[----:B0-----:R-:W-:Y:S01]  /*3e20*/  STG.E desc[UR10][R2.64], R5 ;  /* 0x0000000502007986 */ /* 0x001fe2000c10190a */
[----:B------:R-:W-:Y:S05]  /*3e30*/  EXIT ;  /* 0x000000000000794d */ /* 0x000fea0003800000 */
.L_x_2:
[----:B------:R-:W-:-:S00]  /*3e40*/  BRA `(.L_x_2) ;  /* 0xfffffffc00fc7947 */ /* 0x000fc0000383ffff */
[----:B------:R-:W-:-:S00]  /*3e50*/  NOP ;  /* 0x0000000000007918 */ /* 0x000fc00000000000 */
        /* <DEDUP_REMOVED lines=10> */
.L_x_3:


//--------------------- .nv.global.init           --------------------------
	.section	.nv.global.init,"aw",@progbits
.nv.global.init:
	.type		_$_str,@object
	.size		_$_str,(.L_0 - _$_str)
_$_str:
        /*0000*/ 	.byte	0x5f, 0x5f, 0x43, 0x55, 0x44, 0x41, 0x5f, 0x46, 0x54, 0x5a, 0x00
.L_0:


//--------------------- .nv.shared.attn_fwd       --------------------------
	.section	.nv.shared.attn_fwd,"aw",@nobits
	.sectionflags	@""
	.align	16
	.zero		1024


//--------------------- .nv.shared.reserved.0     --------------------------
	.section	.nv.shared.reserved.0,"aw",@nobits
	.weak		__nv_reservedSMEM_offset_0_alias
	.size		__nv_reservedSMEM_offset_0_alias, 0, 64
	.other		__nv_reservedSMEM_offset_0_alias,@"STO_CUDA_RESERVED_SHARED STV_DEFAULT"
__nv_reservedSMEM_offset_0_alias:
	.zero		0
	.zero		64


//--------------------- .nv.constant0.attn_fwd    --------------------------
	.section	.nv.constant0.attn_fwd,"a",@progbits
	.sectionflags	@""
	.align	4
.nv.constant0.attn_fwd:
	.zero		1032


//--------------------- SYMBOLS --------------------------

	.type		.nv.reservedSmem.offset0,@object
	.size		.nv.reservedSmem.offset0,0x4
	.type		.nv.reservedSmem.cap,@object
	.size		.nv.reservedSmem.cap,0x4
